//
// Generated by NVIDIA NVVM Compiler
//
// Compiler Build ID: CL-36424714
// Cuda compilation tools, release 13.0, V13.0.88
// Based on NVVM 20.0.0
//

.version 9.0
.target sm_100
.address_size 64

	// .globl	_Z11mean_kernelPKdPdi
.global .align 1 .b8 _ZN34_INTERNAL_78dff46a_4_k_cu_fa7f0ee44cuda3std3__45__cpo5beginE[1];
.global .align 1 .b8 _ZN34_INTERNAL_78dff46a_4_k_cu_fa7f0ee44cuda3std3__45__cpo3endE[1];
.global .align 1 .b8 _ZN34_INTERNAL_78dff46a_4_k_cu_fa7f0ee44cuda3std3__45__cpo6cbeginE[1];
.global .align 1 .b8 _ZN34_INTERNAL_78dff46a_4_k_cu_fa7f0ee44cuda3std3__45__cpo4cendE[1];
.global .align 1 .b8 _ZN34_INTERNAL_78dff46a_4_k_cu_fa7f0ee44cuda3std3__45__cpo6rbeginE[1];
.global .align 1 .b8 _ZN34_INTERNAL_78dff46a_4_k_cu_fa7f0ee44cuda3std3__45__cpo4rendE[1];
.global .align 1 .b8 _ZN34_INTERNAL_78dff46a_4_k_cu_fa7f0ee44cuda3std3__45__cpo7crbeginE[1];
.global .align 1 .b8 _ZN34_INTERNAL_78dff46a_4_k_cu_fa7f0ee44cuda3std3__45__cpo5crendE[1];
.global .align 1 .b8 _ZN34_INTERNAL_78dff46a_4_k_cu_fa7f0ee44cuda3std3__436_GLOBAL__N__78dff46a_4_k_cu_fa7f0ee46ignoreE[1];
.global .align 1 .b8 _ZN34_INTERNAL_78dff46a_4_k_cu_fa7f0ee44cuda3std3__419piecewise_constructE[1];
.global .align 1 .b8 _ZN34_INTERNAL_78dff46a_4_k_cu_fa7f0ee44cuda3std3__48in_placeE[1];
.global .align 1 .b8 _ZN34_INTERNAL_78dff46a_4_k_cu_fa7f0ee44cuda3std3__420unreachable_sentinelE[1];
.global .align 1 .b8 _ZN34_INTERNAL_78dff46a_4_k_cu_fa7f0ee44cuda3std3__47nulloptE[1];
.global .align 1 .b8 _ZN34_INTERNAL_78dff46a_4_k_cu_fa7f0ee44cuda3std3__48unexpectE[1];
.global .align 1 .b8 _ZN34_INTERNAL_78dff46a_4_k_cu_fa7f0ee44cuda3std6ranges3__45__cpo4swapE[1];
.global .align 1 .b8 _ZN34_INTERNAL_78dff46a_4_k_cu_fa7f0ee44cuda3std6ranges3__45__cpo9iter_moveE[1];
.global .align 1 .b8 _ZN34_INTERNAL_78dff46a_4_k_cu_fa7f0ee44cuda3std6ranges3__45__cpo5beginE[1];
.global .align 1 .b8 _ZN34_INTERNAL_78dff46a_4_k_cu_fa7f0ee44cuda3std6ranges3__45__cpo3endE[1];
.global .align 1 .b8 _ZN34_INTERNAL_78dff46a_4_k_cu_fa7f0ee44cuda3std6ranges3__45__cpo6cbeginE[1];
.global .align 1 .b8 _ZN34_INTERNAL_78dff46a_4_k_cu_fa7f0ee44cuda3std6ranges3__45__cpo4cendE[1];
.global .align 1 .b8 _ZN34_INTERNAL_78dff46a_4_k_cu_fa7f0ee44cuda3std6ranges3__45__cpo7advanceE[1];
.global .align 1 .b8 _ZN34_INTERNAL_78dff46a_4_k_cu_fa7f0ee44cuda3std6ranges3__45__cpo9iter_swapE[1];
.global .align 1 .b8 _ZN34_INTERNAL_78dff46a_4_k_cu_fa7f0ee44cuda3std6ranges3__45__cpo4nextE[1];
.global .align 1 .b8 _ZN34_INTERNAL_78dff46a_4_k_cu_fa7f0ee44cuda3std6ranges3__45__cpo4prevE[1];
.global .align 1 .b8 _ZN34_INTERNAL_78dff46a_4_k_cu_fa7f0ee44cuda3std6ranges3__45__cpo4dataE[1];
.global .align 1 .b8 _ZN34_INTERNAL_78dff46a_4_k_cu_fa7f0ee44cuda3std6ranges3__45__cpo5cdataE[1];
.global .align 1 .b8 _ZN34_INTERNAL_78dff46a_4_k_cu_fa7f0ee44cuda3std6ranges3__45__cpo4sizeE[1];
.global .align 1 .b8 _ZN34_INTERNAL_78dff46a_4_k_cu_fa7f0ee44cuda3std6ranges3__45__cpo5ssizeE[1];
.global .align 1 .b8 _ZN34_INTERNAL_78dff46a_4_k_cu_fa7f0ee44cuda3std6ranges3__45__cpo8distanceE[1];
.global .align 1 .b8 _ZN34_INTERNAL_78dff46a_4_k_cu_fa7f0ee46thrust24THRUST_300001_SM_1000_NS8cuda_cub3parE[1];
.global .align 1 .b8 _ZN34_INTERNAL_78dff46a_4_k_cu_fa7f0ee46thrust24THRUST_300001_SM_1000_NS8cuda_cub10par_nosyncE[1];
.global .align 1 .b8 _ZN34_INTERNAL_78dff46a_4_k_cu_fa7f0ee46thrust24THRUST_300001_SM_1000_NS6system6detail10sequential3seqE[1];
.global .align 1 .b8 _ZN34_INTERNAL_78dff46a_4_k_cu_fa7f0ee46thrust24THRUST_300001_SM_1000_NS6system3cpp3parE[1];
.global .align 1 .b8 _ZN34_INTERNAL_78dff46a_4_k_cu_fa7f0ee46thrust24THRUST_300001_SM_1000_NS12placeholders2_1E[1];
.global .align 1 .b8 _ZN34_INTERNAL_78dff46a_4_k_cu_fa7f0ee46thrust24THRUST_300001_SM_1000_NS12placeholders2_2E[1];
.global .align 1 .b8 _ZN34_INTERNAL_78dff46a_4_k_cu_fa7f0ee46thrust24THRUST_300001_SM_1000_NS12placeholders2_3E[1];
.global .align 1 .b8 _ZN34_INTERNAL_78dff46a_4_k_cu_fa7f0ee46thrust24THRUST_300001_SM_1000_NS12placeholders2_4E[1];
.global .align 1 .b8 _ZN34_INTERNAL_78dff46a_4_k_cu_fa7f0ee46thrust24THRUST_300001_SM_1000_NS12placeholders2_5E[1];
.global .align 1 .b8 _ZN34_INTERNAL_78dff46a_4_k_cu_fa7f0ee46thrust24THRUST_300001_SM_1000_NS12placeholders2_6E[1];
.global .align 1 .b8 _ZN34_INTERNAL_78dff46a_4_k_cu_fa7f0ee46thrust24THRUST_300001_SM_1000_NS12placeholders2_7E[1];
.global .align 1 .b8 _ZN34_INTERNAL_78dff46a_4_k_cu_fa7f0ee46thrust24THRUST_300001_SM_1000_NS12placeholders2_8E[1];
.global .align 1 .b8 _ZN34_INTERNAL_78dff46a_4_k_cu_fa7f0ee46thrust24THRUST_300001_SM_1000_NS12placeholders2_9E[1];
.global .align 1 .b8 _ZN34_INTERNAL_78dff46a_4_k_cu_fa7f0ee46thrust24THRUST_300001_SM_1000_NS12placeholders3_10E[1];
.global .align 1 .b8 _ZN34_INTERNAL_78dff46a_4_k_cu_fa7f0ee46thrust24THRUST_300001_SM_1000_NS3seqE[1];
.global .align 1 .b8 _ZN34_INTERNAL_78dff46a_4_k_cu_fa7f0ee46thrust24THRUST_300001_SM_1000_NS6deviceE[1];
.extern .shared .align 16 .b8 sdata[];

.visible .entry _Z11mean_kernelPKdPdi(
	.param .u64 .ptr .align 1 _Z11mean_kernelPKdPdi_param_0,
	.param .u64 .ptr .align 1 _Z11mean_kernelPKdPdi_param_1,
	.param .u32 _Z11mean_kernelPKdPdi_param_2
)
{
	.reg .pred 	%p<6>;
	.reg .b32 	%r<14>;
	.reg .b64 	%rd<9>;
	.reg .b64 	%fd<9>;

	ld.param.u64 	%rd1, [_Z11mean_kernelPKdPdi_param_0];
	ld.param.u64 	%rd2, [_Z11mean_kernelPKdPdi_param_1];
	ld.param.u32 	%r8, [_Z11mean_kernelPKdPdi_param_2];
	mov.u32 	%r1, %tid.x;
	mov.u32 	%r2, %ctaid.x;
	mov.u32 	%r13, %ntid.x;
	mad.lo.s32 	%r4, %r2, %r13, %r1;
	setp.ge.u32 	%p1, %r4, %r8;
	mov.f64 	%fd8, 0d0000000000000000;
	@%p1 bra 	$L__BB0_2;
	cvta.to.global.u64 	%rd3, %rd1;
	mul.wide.u32 	%rd4, %r4, 8;
	add.s64 	%rd5, %rd3, %rd4;
	ld.global.f64 	%fd8, [%rd5];
$L__BB0_2:
	shl.b32 	%r9, %r1, 3;
	mov.u32 	%r10, sdata;
	add.s32 	%r5, %r10, %r9;
	st.shared.f64 	[%r5], %fd8;
	bar.sync 	0;
	setp.lt.u32 	%p2, %r13, 2;
	@%p2 bra 	$L__BB0_6;
$L__BB0_3:
	shr.u32 	%r7, %r13, 1;
	setp.ge.u32 	%p3, %r1, %r7;
	@%p3 bra 	$L__BB0_5;
	shl.b32 	%r11, %r7, 3;
	add.s32 	%r12, %r5, %r11;
	ld.shared.f64 	%fd4, [%r12];
	ld.shared.f64 	%fd5, [%r5];
	add.f64 	%fd6, %fd4, %fd5;
	st.shared.f64 	[%r5], %fd6;
$L__BB0_5:
	bar.sync 	0;
	setp.gt.u32 	%p4, %r13, 3;
	mov.u32 	%r13, %r7;
	@%p4 bra 	$L__BB0_3;
$L__BB0_6:
	setp.ne.s32 	%p5, %r1, 0;
	@%p5 bra 	$L__BB0_8;
	ld.shared.f64 	%fd7, [sdata];
	cvta.to.global.u64 	%rd6, %rd2;
	mul.wide.u32 	%rd7, %r2, 8;
	add.s64 	%rd8, %rd6, %rd7;
	st.global.f64 	[%rd8], %fd7;
$L__BB0_8:
	ret;

}
	// .globl	_Z21subtract_mean_and_padPdiid
.visible .entry _Z21subtract_mean_and_padPdiid(
	.param .u64 .ptr .align 1 _Z21subtract_mean_and_padPdiid_param_0,
	.param .u32 _Z21subtract_mean_and_padPdiid_param_1,
	.param .u32 _Z21subtract_mean_and_padPdiid_param_2,
	.param .f64 _Z21subtract_mean_and_padPdiid_param_3
)
{
	.reg .pred 	%p<3>;
	.reg .b32 	%r<7>;
	.reg .b64 	%rd<8>;
	.reg .b64 	%fd<4>;

	ld.param.u64 	%rd2, [_Z21subtract_mean_and_padPdiid_param_0];
	ld.param.u32 	%r3, [_Z21subtract_mean_and_padPdiid_param_1];
	ld.param.u32 	%r2, [_Z21subtract_mean_and_padPdiid_param_2];
	ld.param.f64 	%fd1, [_Z21subtract_mean_and_padPdiid_param_3];
	cvta.to.global.u64 	%rd1, %rd2;
	mov.u32 	%r4, %ctaid.x;
	mov.u32 	%r5, %ntid.x;
	mov.u32 	%r6, %tid.x;
	mad.lo.s32 	%r1, %r4, %r5, %r6;
	setp.ge.s32 	%p1, %r1, %r3;
	@%p1 bra 	$L__BB1_2;
	mul.wide.s32 	%rd6, %r1, 8;
	add.s64 	%rd7, %rd1, %rd6;
	ld.global.f64 	%fd2, [%rd7];
	sub.f64 	%fd3, %fd2, %fd1;
	st.global.f64 	[%rd7], %fd3;
	bra.uni 	$L__BB1_4;
$L__BB1_2:
	setp.ge.s32 	%p2, %r1, %r2;
	@%p2 bra 	$L__BB1_4;
	mul.wide.s32 	%rd3, %r1, 8;
	add.s64 	%rd4, %rd1, %rd3;
	mov.b64 	%rd5, 0;
	st.global.u64 	[%rd4], %rd5;
$L__BB1_4:
	ret;

}
	// .globl	_Z26complex_conjugate_multiplyP7double2i
.visible .entry _Z26complex_conjugate_multiplyP7double2i(
	.param .u64 .ptr .align 1 _Z26complex_conjugate_multiplyP7double2i_param_0,
	.param .u32 _Z26complex_conjugate_multiplyP7double2i_param_1
)
{
	.reg .pred 	%p<2>;
	.reg .b32 	%r<6>;
	.reg .b64 	%rd<5>;
	.reg .b64 	%fd<7>;

	ld.param.u64 	%rd1, [_Z26complex_conjugate_multiplyP7double2i_param_0];
	ld.param.u32 	%r2, [_Z26complex_conjugate_multiplyP7double2i_param_1];
	mov.u32 	%r3, %ctaid.x;
	mov.u32 	%r4, %ntid.x;
	mov.u32 	%r5, %tid.x;
	mad.lo.s32 	%r1, %r3, %r4, %r5;
	setp.ge.s32 	%p1, %r1, %r2;
	@%p1 bra 	$L__BB2_2;
	cvta.to.global.u64 	%rd2, %rd1;
	mul.wide.s32 	%rd3, %r1, 16;
	add.s64 	%rd4, %rd2, %rd3;
	ld.global.v2.f64 	{%fd1, %fd2}, [%rd4];
	mul.f64 	%fd3, %fd2, %fd2;
	fma.rn.f64 	%fd4, %fd1, %fd1, %fd3;
	mul.f64 	%fd5, %fd1, %fd2;
	sub.f64 	%fd6, %fd5, %fd5;
	st.global.v2.f64 	[%rd4], {%fd4, %fd6};
$L__BB2_2:
	ret;

}
	// .globl	_Z9normalizePdi
.visible .entry _Z9normalizePdi(
	.param .u64 .ptr .align 1 _Z9normalizePdi_param_0,
	.param .u32 _Z9normalizePdi_param_1
)
{
	.reg .pred 	%p<2>;
	.reg .b32 	%r<6>;
	.reg .b64 	%rd<5>;
	.reg .b64 	%fd<4>;

	ld.param.u64 	%rd1, [_Z9normalizePdi_param_0];
	ld.param.u32 	%r2, [_Z9normalizePdi_param_1];
	mov.u32 	%r3, %ctaid.x;
	mov.u32 	%r4, %ntid.x;
	mov.u32 	%r5, %tid.x;
	mad.lo.s32 	%r1, %r3, %r4, %r5;
	setp.ge.s32 	%p1, %r1, %r2;
	@%p1 bra 	$L__BB3_2;
	cvta.to.global.u64 	%rd2, %rd1;
	mul.wide.s32 	%rd3, %r1, 8;
	add.s64 	%rd4, %rd2, %rd3;
	ld.global.f64 	%fd1, [%rd4];
	ld.global.f64 	%fd2, [%rd2];
	div.rn.f64 	%fd3, %fd1, %fd2;
	st.global.f64 	[%rd4], %fd3;
$L__BB3_2:
	ret;

}
	// .globl	_Z21find_first_min_kernelPKdiPi
.visible .entry _Z21find_first_min_kernelPKdiPi(
	.param .u64 .ptr .align 1 _Z21find_first_min_kernelPKdiPi_param_0,
	.param .u32 _Z21find_first_min_kernelPKdiPi_param_1,
	.param .u64 .ptr .align 1 _Z21find_first_min_kernelPKdiPi_param_2
)
{
	.reg .pred 	%p<4>;
	.reg .b32 	%r<9>;
	.reg .b64 	%rd<7>;
	.reg .b64 	%fd<4>;

	ld.param.u64 	%rd2, [_Z21find_first_min_kernelPKdiPi_param_0];
	ld.param.u32 	%r3, [_Z21find_first_min_kernelPKdiPi_param_1];
	ld.param.u64 	%rd3, [_Z21find_first_min_kernelPKdiPi_param_2];
	mov.u32 	%r4, %ctaid.x;
	mov.u32 	%r5, %ntid.x;
	mov.u32 	%r6, %tid.x;
	mad.lo.s32 	%r1, %r4, %r5, %r6;
	add.s32 	%r2, %r1, 1;
	add.s32 	%r7, %r3, -1;
	setp.ge.s32 	%p1, %r2, %r7;
	@%p1 bra 	$L__BB4_4;
	cvta.to.global.u64 	%rd4, %rd2;
	mul.wide.s32 	%rd5, %r1, 8;
	add.s64 	%rd1, %rd4, %rd5;
	ld.global.f64 	%fd1, [%rd1+8];
	ld.global.f64 	%fd2, [%rd1];
	setp.geu.f64 	%p2, %fd1, %fd2;
	@%p2 bra 	$L__BB4_4;
	ld.global.f64 	%fd3, [%rd1+16];
	setp.geu.f64 	%p3, %fd1, %fd3;
	@%p3 bra 	$L__BB4_4;
	cvta.to.global.u64 	%rd6, %rd3;
	atom.global.min.s32 	%r8, [%rd6], %r2;
$L__BB4_4:
	ret;

}
	// .globl	_Z21findThresholdCrossingPKdidPi
.visible .entry _Z21findThresholdCrossingPKdidPi(
	.param .u64 .ptr .align 1 _Z21findThresholdCrossingPKdidPi_param_0,
	.param .u32 _Z21findThresholdCrossingPKdidPi_param_1,
	.param .f64 _Z21findThresholdCrossingPKdidPi_param_2,
	.param .u64 .ptr .align 1 _Z21findThresholdCrossingPKdidPi_param_3
)
{
	.reg .pred 	%p<6>;
	.reg .b32 	%r<8>;
	.reg .b64 	%rd<9>;
	.reg .b64 	%fd<4>;

	ld.param.u64 	%rd3, [_Z21findThresholdCrossingPKdidPi_param_0];
	ld.param.u32 	%r2, [_Z21findThresholdCrossingPKdidPi_param_1];
	ld.param.f64 	%fd1, [_Z21findThresholdCrossingPKdidPi_param_2];
	ld.param.u64 	%rd2, [_Z21findThresholdCrossingPKdidPi_param_3];
	cvta.to.global.u64 	%rd1, %rd3;
	mov.u32 	%r3, %ctaid.x;
	mov.u32 	%r4, %ntid.x;
	mov.u32 	%r5, %tid.x;
	mad.lo.s32 	%r1, %r3, %r4, %r5;
	setp.lt.s32 	%p1, %r1, 1;
	setp.ge.s32 	%p2, %r1, %r2;
	or.pred  	%p3, %p1, %p2;
	@%p3 bra 	$L__BB5_4;
	mul.wide.u32 	%rd4, %r1, 8;
	add.s64 	%rd5, %rd1, %rd4;
	ld.global.f64 	%fd2, [%rd5];
	setp.geu.f64 	%p4, %fd2, %fd1;
	@%p4 bra 	$L__BB5_4;
	add.s32 	%r6, %r1, -1;
	mul.wide.u32 	%rd6, %r6, 8;
	add.s64 	%rd7, %rd1, %rd6;
	ld.global.f64 	%fd3, [%rd7];
	setp.ltu.f64 	%p5, %fd3, %fd1;
	@%p5 bra 	$L__BB5_4;
	cvta.to.global.u64 	%rd8, %rd2;
	atom.global.min.s32 	%r7, [%rd8], %r1;
$L__BB5_4:
	ret;

}
	// .globl	_Z25compute_cubed_differencesPKdPdi
.visible .entry _Z25compute_cubed_differencesPKdPdi(
	.param .u64 .ptr .align 1 _Z25compute_cubed_differencesPKdPdi_param_0,
	.param .u64 .ptr .align 1 _Z25compute_cubed_differencesPKdPdi_param_1,
	.param .u32 _Z25compute_cubed_differencesPKdPdi_param_2
)
{
	.reg .pred 	%p<2>;
	.reg .b32 	%r<7>;
	.reg .b64 	%rd<8>;
	.reg .b64 	%fd<6>;

	ld.param.u64 	%rd1, [_Z25compute_cubed_differencesPKdPdi_param_0];
	ld.param.u64 	%rd2, [_Z25compute_cubed_differencesPKdPdi_param_1];
	ld.param.u32 	%r2, [_Z25compute_cubed_differencesPKdPdi_param_2];
	mov.u32 	%r3, %ctaid.x;
	mov.u32 	%r4, %ntid.x;
	mov.u32 	%r5, %tid.x;
	mad.lo.s32 	%r1, %r3, %r4, %r5;
	add.s32 	%r6, %r2, -1;
	setp.ge.s32 	%p1, %r1, %r6;
	@%p1 bra 	$L__BB6_2;
	cvta.to.global.u64 	%rd3, %rd1;
	cvta.to.global.u64 	%rd4, %rd2;
	mul.wide.s32 	%rd5, %r1, 8;
	add.s64 	%rd6, %rd3, %rd5;
	ld.global.f64 	%fd1, [%rd6+8];
	ld.global.f64 	%fd2, [%rd6];
	sub.f64 	%fd3, %fd1, %fd2;
	mul.f64 	%fd4, %fd3, %fd3;
	mul.f64 	%fd5, %fd3, %fd4;
	add.s64 	%rd7, %rd4, %rd5;
	st.global.f64 	[%rd7], %fd5;
$L__BB6_2:
	ret;

}
	// .globl	_ZN3cub18CUB_300001_SM_10006detail11EmptyKernelIvEEvv
.visible .entry _ZN3cub18CUB_300001_SM_10006detail11EmptyKernelIvEEvv()
{


	ret;

}


// ===== COMPILED SASS (sm_100) =====

	.target	sm_100

	.elftype	@"ET_EXEC"


//--------------------- .note.nv.tkinfo           --------------------------
	.section	.note.nv.tkinfo,"",@"SHT_NOTE"
	.sectionflags	@"SHF_NOTE_NV_TKINFO"
	.tkinfo
        /*0018*/ 	.word	0x00000002
        /*0030*/ 	.string	""
        /*0030*/ 	.string	"ptxas"
        /*0030*/ 	.string	"Cuda compilation tools, release 13.0, V13.0.88"
        /*0030*/ 	.string	"Build cuda_13.0.r13.0/compiler.36424714_0"
        /*0030*/ 	.string	"-arch sm_100 -m 64 "



//--------------------- .note.nv.cuinfo           --------------------------
	.section	.note.nv.cuinfo,"",@"SHT_NOTE"
	.sectionflags	@"SHF_NOTE_NV_CUINFO"
        /*0018*/ 	.short	0x0002
        /*001a*/ 	.short	0x0064
        /*001c*/ 	.short	0x0082
	.zero		2


//--------------------- .nv.info                  --------------------------
	.section	.nv.info,"",@"SHT_CUDA_INFO"
	.align	4


	//----- nvinfo : EIATTR_REGCOUNT
	.align		4
        /*0000*/ 	.byte	0x04, 0x2f
        /*0002*/ 	.short	(.L_46 - .L_45)
	.align		4
.L_45:
        /*0004*/ 	.word	index@(_Z11mean_kernelPKdPdi)
        /*0008*/ 	.word	0x0000000d


	//----- nvinfo : EIATTR_FRAME_SIZE
	.align		4
.L_46:
        /*000c*/ 	.byte	0x04, 0x11
        /*000e*/ 	.short	(.L_48 - .L_47)
	.align		4
.L_47:
        /*0010*/ 	.word	index@(_Z11mean_kernelPKdPdi)
        /*0014*/ 	.word	0x00000000


	//----- nvinfo : EIATTR_REGCOUNT
	.align		4
.L_48:
        /*0018*/ 	.byte	0x04, 0x2f
        /*001a*/ 	.short	(.L_50 - .L_49)
	.align		4
.L_49:
        /*001c*/ 	.word	index@(_Z21subtract_mean_and_padPdiid)
        /*0020*/ 	.word	0x00000008


	//----- nvinfo : EIATTR_FRAME_SIZE
	.align		4
.L_50:
        /*0024*/ 	.byte	0x04, 0x11
        /*0026*/ 	.short	(.L_52 - .L_51)
	.align		4
.L_51:
        /*0028*/ 	.word	index@(_Z21subtract_mean_and_padPdiid)
        /*002c*/ 	.word	0x00000000


	//----- nvinfo : EIATTR_REGCOUNT
	.align		4
.L_52:
        /*0030*/ 	.byte	0x04, 0x2f
        /*0032*/ 	.short	(.L_54 - .L_53)
	.align		4
.L_53:
        /*0034*/ 	.word	index@(_Z26complex_conjugate_multiplyP7double2i)
        /*0038*/ 	.word	0x0000000e


	//----- nvinfo : EIATTR_FRAME_SIZE
	.align		4
.L_54:
        /*003c*/ 	.byte	0x04, 0x11
        /*003e*/ 	.short	(.L_56 - .L_55)
	.align		4
.L_55:
        /*0040*/ 	.word	index@(_Z26complex_conjugate_multiplyP7double2i)
        /*0044*/ 	.word	0x00000000


	//----- nvinfo : EIATTR_REGCOUNT
	.align		4
.L_56:
        /*0048*/ 	.byte	0x04, 0x2f
        /*004a*/ 	.short	(.L_58 - .L_57)
	.align		4
.L_57:
        /*004c*/ 	.word	index@(_Z9normalizePdi)
        /*0050*/ 	.word	0x0000001a


	//----- nvinfo : EIATTR_FRAME_SIZE
	.align		4
.L_58:
        /*0054*/ 	.byte	0x04, 0x11
        /*0056*/ 	.short	(.L_60 - .L_59)
	.align		4
.L_59:
        /*0058*/ 	.word	index@($__internal_0_$__cuda_sm20_div_rn_f64_full)
        /*005c*/ 	.word	0x00000000


	//----- nvinfo : EIATTR_FRAME_SIZE
	.align		4
.L_60:
        /*0060*/ 	.byte	0x04, 0x11
        /*0062*/ 	.short	(.L_62 - .L_61)
	.align		4
.L_61:
        /*0064*/ 	.word	index@(_Z9normalizePdi)
        /*0068*/ 	.word	0x00000000


	//----- nvinfo : EIATTR_REGCOUNT
	.align		4
.L_62:
        /*006c*/ 	.byte	0x04, 0x2f
        /*006e*/ 	.short	(.L_64 - .L_63)
	.align		4
.L_63:
        /*0070*/ 	.word	index@(_Z21find_first_min_kernelPKdiPi)
        /*0074*/ 	.word	0x0000000a


	//----- nvinfo : EIATTR_FRAME_SIZE
	.align		4
.L_64:
        /*0078*/ 	.byte	0x04, 0x11
        /*007a*/ 	.short	(.L_66 - .L_65)
	.align		4
.L_65:
        /*007c*/ 	.word	index@(_Z21find_first_min_kernelPKdiPi)
        /*0080*/ 	.word	0x00000000


	//----- nvinfo : EIATTR_REGCOUNT
	.align		4
.L_66:
        /*0084*/ 	.byte	0x04, 0x2f
        /*0086*/ 	.short	(.L_68 - .L_67)
	.align		4
.L_67:
        /*0088*/ 	.word	index@(_Z21findThresholdCrossingPKdidPi)
        /*008c*/ 	.word	0x0000000a


	//----- nvinfo : EIATTR_FRAME_SIZE
	.align		4
.L_68:
        /*0090*/ 	.byte	0x04, 0x11
        /*0092*/ 	.short	(.L_70 - .L_69)
	.align		4
.L_69:
        /*0094*/ 	.word	index@(_Z21findThresholdCrossingPKdidPi)
        /*0098*/ 	.word	0x00000000


	//----- nvinfo : EIATTR_REGCOUNT
	.align		4
.L_70:
        /*009c*/ 	.byte	0x04, 0x2f
        /*009e*/ 	.short	(.L_72 - .L_71)
	.align		4
.L_71:
        /*00a0*/ 	.word	index@(_Z25compute_cubed_differencesPKdPdi)
        /*00a4*/ 	.word	0x0000000e


	//----- nvinfo : EIATTR_FRAME_SIZE
	.align		4
.L_72:
        /*00a8*/ 	.byte	0x04, 0x11
        /*00aa*/ 	.short	(.L_74 - .L_73)
	.align		4
.L_73:
        /*00ac*/ 	.word	index@(_Z25compute_cubed_differencesPKdPdi)
        /*00b0*/ 	.word	0x00000000


	//----- nvinfo : EIATTR_REGCOUNT
	.align		4
.L_74:
        /*00b4*/ 	.byte	0x04, 0x2f
        /*00b6*/ 	.short	(.L_76 - .L_75)
	.align		4
.L_75:
        /*00b8*/ 	.word	index@(_ZN3cub18CUB_300001_SM_10006detail11EmptyKernelIvEEvv)
        /*00bc*/ 	.word	0x00000004


	//----- nvinfo : EIATTR_FRAME_SIZE
	.align		4
.L_76:
        /*00c0*/ 	.byte	0x04, 0x11
        /*00c2*/ 	.short	(.L_78 - .L_77)
	.align		4
.L_77:
        /*00c4*/ 	.word	index@(_ZN3cub18CUB_300001_SM_10006detail11EmptyKernelIvEEvv)
        /*00c8*/ 	.word	0x00000000


	//----- nvinfo : EIATTR_MIN_STACK_SIZE
	.align		4
.L_78:
        /*00cc*/ 	.byte	0x04, 0x12
        /*00ce*/ 	.short	(.L_80 - .L_79)
	.align		4
.L_79:
        /*00d0*/ 	.word	index@(_ZN3cub18CUB_300001_SM_10006detail11EmptyKernelIvEEvv)
        /*00d4*/ 	.word	0x00000000


	//----- nvinfo : EIATTR_MIN_STACK_SIZE
	.align		4
.L_80:
        /*00d8*/ 	.byte	0x04, 0x12
        /*00da*/ 	.short	(.L_82 - .L_81)
	.align		4
.L_81:
        /*00dc*/ 	.word	index@(_Z25compute_cubed_differencesPKdPdi)
        /*00e0*/ 	.word	0x00000000


	//----- nvinfo : EIATTR_MIN_STACK_SIZE
	.align		4
.L_82:
        /*00e4*/ 	.byte	0x04, 0x12
        /*00e6*/ 	.short	(.L_84 - .L_83)
	.align		4
.L_83:
        /*00e8*/ 	.word	index@(_Z21findThresholdCrossingPKdidPi)
        /*00ec*/ 	.word	0x00000000


	//----- nvinfo : EIATTR_MIN_STACK_SIZE
	.align		4
.L_84:
        /*00f0*/ 	.byte	0x04, 0x12
        /*00f2*/ 	.short	(.L_86 - .L_85)
	.align		4
.L_85:
        /*00f4*/ 	.word	index@(_Z21find_first_min_kernelPKdiPi)
        /*00f8*/ 	.word	0x00000000


	//----- nvinfo : EIATTR_MIN_STACK_SIZE
	.align		4
.L_86:
        /*00fc*/ 	.byte	0x04, 0x12
        /*00fe*/ 	.short	(.L_88 - .L_87)
	.align		4
.L_87:
        /*0100*/ 	.word	index@(_Z9normalizePdi)
        /*0104*/ 	.word	0x00000000


	//----- nvinfo : EIATTR_MIN_STACK_SIZE
	.align		4
.L_88:
        /*0108*/ 	.byte	0x04, 0x12
        /*010a*/ 	.short	(.L_90 - .L_89)
	.align		4
.L_89:
        /*010c*/ 	.word	index@(_Z26complex_conjugate_multiplyP7double2i)
        /*0110*/ 	.word	0x00000000


	//----- nvinfo : EIATTR_MIN_STACK_SIZE
	.align		4
.L_90:
        /*0114*/ 	.byte	0x04, 0x12
        /*0116*/ 	.short	(.L_92 - .L_91)
	.align		4
.L_91:
        /*0118*/ 	.word	index@(_Z21subtract_mean_and_padPdiid)
        /*011c*/ 	.word	0x00000000


	//----- nvinfo : EIATTR_MIN_STACK_SIZE
	.align		4
.L_92:
        /*0120*/ 	.byte	0x04, 0x12
        /*0122*/ 	.short	(.L_94 - .L_93)
	.align		4
.L_93:
        /*0124*/ 	.word	index@(_Z11mean_kernelPKdPdi)
        /*0128*/ 	.word	0x00000000
.L_94:


//--------------------- .nv.compat                --------------------------
	.section	.nv.compat,"",@"SHT_CUDA_COMPAT_INFO"
	.align	4
        /*0000*/ 	.byte	0x02, 0x09, 0x00, 0x00, 0x02, 0x02, 0x01, 0x00, 0x02, 0x05, 0x05, 0x00, 0x03, 0x07, 0x01, 0x01
        /*0010*/ 	.byte	0x02, 0x03, 0x00, 0x00, 0x02, 0x06, 0x01, 0x00, 0x04, 0x0b, 0x08, 0x00, 0x01, 0x00, 0x00, 0x00
        /*0020*/ 	.byte	0x00, 0x00, 0x00, 0x00


//--------------------- .nv.info._ZN3cub18CUB_300001_SM_10006detail11EmptyKernelIvEEvv --------------------------
	.section	.nv.info._ZN3cub18CUB_300001_SM_10006detail11EmptyKernelIvEEvv,"",@"SHT_CUDA_INFO"
	.sectionflags	@""
	.align	4


	//----- nvinfo : EIATTR_CUDA_API_VERSION
	.align		4
        /*0000*/ 	.byte	0x04, 0x37
        /*0002*/ 	.short	(.L_96 - .L_95)
.L_95:
        /*0004*/ 	.word	0x00000082


	//----- nvinfo : EIATTR_SPARSE_MMA_MASK
	.align		4
.L_96:
        /*0008*/ 	.byte	0x03, 0x50
        /*000a*/ 	.short	0x0000


	//----- nvinfo : EIATTR_MAXREG_COUNT
	.align		4
        /*000c*/ 	.byte	0x03, 0x1b
        /*000e*/ 	.short	0x00ff


	//----- nvinfo : EIATTR_MERCURY_ISA_VERSION
	.align		4
        /*0010*/ 	.byte	0x03, 0x5f
        /*0012*/ 	.short	0x0101


	//----- nvinfo : EIATTR_VRC_CTA_INIT_COUNT
	.align		4
        /*0014*/ 	.byte	0x02, 0x4a
	.zero		1
	.zero		1


	//----- nvinfo : EIATTR_EXIT_INSTR_OFFSETS
	.align		4
        /*0018*/ 	.byte	0x04, 0x1c
        /*001a*/ 	.short	(.L_98 - .L_97)


	//   ....[0]....
.L_97:
        /*001c*/ 	.word	0x00000010


	//----- nvinfo : EIATTR_SW_WAR
	.align		4
.L_98:
        /*0020*/ 	.byte	0x04, 0x36
        /*0022*/ 	.short	(.L_100 - .L_99)
.L_99:
        /*0024*/ 	.word	0x00000008
.L_100:


//--------------------- .nv.info._Z25compute_cubed_differencesPKdPdi --------------------------
	.section	.nv.info._Z25compute_cubed_differencesPKdPdi,"",@"SHT_CUDA_INFO"
	.sectionflags	@""
	.align	4


	//----- nvinfo : EIATTR_CUDA_API_VERSION
	.align		4
        /*0000*/ 	.byte	0x04, 0x37
        /*0002*/ 	.short	(.L_102 - .L_101)
.L_101:
        /*0004*/ 	.word	0x00000082


	//----- nvinfo : EIATTR_KPARAM_INFO
	.align		4
.L_102:
        /*0008*/ 	.byte	0x04, 0x17
        /*000a*/ 	.short	(.L_104 - .L_103)
.L_103:
        /*000c*/ 	.word	0x00000000
        /*0010*/ 	.short	0x0002
        /*0012*/ 	.short	0x0010
        /*0014*/ 	.byte	0x00, 0xf0, 0x11, 0x00


	//----- nvinfo : EIATTR_KPARAM_INFO
	.align		4
.L_104:
        /*0018*/ 	.byte	0x04, 0x17
        /*001a*/ 	.short	(.L_106 - .L_105)
.L_105:
        /*001c*/ 	.word	0x00000000
        /*0020*/ 	.short	0x0001
        /*0022*/ 	.short	0x0008
        /*0024*/ 	.byte	0x00, 0xf5, 0x21, 0x00


	//----- nvinfo : EIATTR_KPARAM_INFO
	.align		4
.L_106:
        /*0028*/ 	.byte	0x04, 0x17
        /*002a*/ 	.short	(.L_108 - .L_107)
.L_107:
        /*002c*/ 	.word	0x00000000
        /*0030*/ 	.short	0x0000
        /*0032*/ 	.short	0x0000
        /*0034*/ 	.byte	0x00, 0xf5, 0x21, 0x00


	//----- nvinfo : EIATTR_SPARSE_MMA_MASK
	.align		4
.L_108:
        /*0038*/ 	.byte	0x03, 0x50
        /*003a*/ 	.short	0x0000


	//----- nvinfo : EIATTR_MAXREG_COUNT
	.align		4
        /*003c*/ 	.byte	0x03, 0x1b
        /*003e*/ 	.short	0x00ff


	//----- nvinfo : EIATTR_MERCURY_ISA_VERSION
	.align		4
        /*0040*/ 	.byte	0x03, 0x5f
        /*0042*/ 	.short	0x0101


	//----- nvinfo : EIATTR_VRC_CTA_INIT_COUNT
	.align		4
        /*0044*/ 	.byte	0x02, 0x4a
	.zero		1
	.zero		1


	//----- nvinfo : EIATTR_EXIT_INSTR_OFFSETS
	.align		4
        /*0048*/ 	.byte	0x04, 0x1c
        /*004a*/ 	.short	(.L_110 - .L_109)


	//   ....[0]....
.L_109:
        /*004c*/ 	.word	0x00000080


	//   ....[1]....
        /*0050*/ 	.word	0x00000140


	//----- nvinfo : EIATTR_CBANK_PARAM_SIZE
	.align		4
.L_110:
        /*0054*/ 	.byte	0x03, 0x19
        /*0056*/ 	.short	0x0014


	//----- nvinfo : EIATTR_PARAM_CBANK
	.align		4
        /*0058*/ 	.byte	0x04, 0x0a
        /*005a*/ 	.short	(.L_112 - .L_111)
	.align		4
.L_111:
        /*005c*/ 	.word	index@(.nv.constant0._Z25compute_cubed_differencesPKdPdi)
        /*0060*/ 	.short	0x0380
        /*0062*/ 	.short	0x0014


	//----- nvinfo : EIATTR_SW_WAR
	.align		4
.L_112:
        /*0064*/ 	.byte	0x04, 0x36
        /*0066*/ 	.short	(.L_114 - .L_113)
.L_113:
        /*0068*/ 	.word	0x00000008
.L_114:


//--------------------- .nv.info._Z21findThresholdCrossingPKdidPi --------------------------
	.section	.nv.info._Z21findThresholdCrossingPKdidPi,"",@"SHT_CUDA_INFO"
	.sectionflags	@""
	.align	4


	//----- nvinfo : EIATTR_CUDA_API_VERSION
	.align		4
        /*0000*/ 	.byte	0x04, 0x37
        /*0002*/ 	.short	(.L_116 - .L_115)
.L_115:
        /*0004*/ 	.word	0x00000082


	//----- nvinfo : EIATTR_KPARAM_INFO
	.align		4
.L_116:
        /*0008*/ 	.byte	0x04, 0x17
        /*000a*/ 	.short	(.L_118 - .L_117)
.L_117:
        /*000c*/ 	.word	0x00000000
        /*0010*/ 	.short	0x0003
        /*0012*/ 	.short	0x0018
        /*0014*/ 	.byte	0x00, 0xf5, 0x21, 0x00


	//----- nvinfo : EIATTR_KPARAM_INFO
	.align		4
.L_118:
        /*0018*/ 	.byte	0x04, 0x17
        /*001a*/ 	.short	(.L_120 - .L_119)
.L_119:
        /*001c*/ 	.word	0x00000000
        /*0020*/ 	.short	0x0002
        /*0022*/ 	.short	0x0010
        /*0024*/ 	.byte	0x00, 0xf0, 0x21, 0x00


	//----- nvinfo : EIATTR_KPARAM_INFO
	.align		4
.L_120:
        /*0028*/ 	.byte	0x04, 0x17
        /*002a*/ 	.short	(.L_122 - .L_121)
.L_121:
        /*002c*/ 	.word	0x00000000
        /*0030*/ 	.short	0x0001
        /*0032*/ 	.short	0x0008
        /*0034*/ 	.byte	0x00, 0xf0, 0x11, 0x00


	//----- nvinfo : EIATTR_KPARAM_INFO
	.align		4
.L_122:
        /*0038*/ 	.byte	0x04, 0x17
        /*003a*/ 	.short	(.L_124 - .L_123)
.L_123:
        /*003c*/ 	.word	0x00000000
        /*0040*/ 	.short	0x0000
        /*0042*/ 	.short	0x0000
        /*0044*/ 	.byte	0x00, 0xf5, 0x21, 0x00


	//----- nvinfo : EIATTR_SPARSE_MMA_MASK
	.align		4
.L_124:
        /*0048*/ 	.byte	0x03, 0x50
        /*004a*/ 	.short	0x0000


	//----- nvinfo : EIATTR_MAXREG_COUNT
	.align		4
        /*004c*/ 	.byte	0x03, 0x1b
        /*004e*/ 	.short	0x00ff


	//----- nvinfo : EIATTR_MERCURY_ISA_VERSION
	.align		4
        /*0050*/ 	.byte	0x03, 0x5f
        /*0052*/ 	.short	0x0101


	//----- nvinfo : EIATTR_INT_WARP_WIDE_INSTR_OFFSETS
	.align		4
        /*0054*/ 	.byte	0x04, 0x31
        /*0056*/ 	.short	(.L_126 - .L_125)


	//   ....[0]....
.L_125:
        /*0058*/ 	.word	0x00000170


	//   ....[1]....
        /*005c*/ 	.word	0x00000180


	//----- nvinfo : EIATTR_VRC_CTA_INIT_COUNT
	.align		4
.L_126:
        /*0060*/ 	.byte	0x02, 0x4a
	.zero		1
	.zero		1


	//----- nvinfo : EIATTR_EXIT_INSTR_OFFSETS
	.align		4
        /*0064*/ 	.byte	0x04, 0x1c
        /*0066*/ 	.short	(.L_128 - .L_127)


	//   ....[0]....
.L_127:
        /*0068*/ 	.word	0x00000080


	//   ....[1]....
        /*006c*/ 	.word	0x000000f0


	//   ....[2]....
        /*0070*/ 	.word	0x00000140


	//   ....[3]....
        /*0074*/ 	.word	0x000001d0


	//----- nvinfo : EIATTR_CBANK_PARAM_SIZE
	.align		4
.L_128:
        /*0078*/ 	.byte	0x03, 0x19
        /*007a*/ 	.short	0x0020


	//----- nvinfo : EIATTR_PARAM_CBANK
	.align		4
        /*007c*/ 	.byte	0x04, 0x0a
        /*007e*/ 	.short	(.L_130 - .L_129)
	.align		4
.L_129:
        /*0080*/ 	.word	index@(.nv.constant0._Z21findThresholdCrossingPKdidPi)
        /*0084*/ 	.short	0x0380
        /*0086*/ 	.short	0x0020


	//----- nvinfo : EIATTR_SW_WAR
	.align		4
.L_130:
        /*0088*/ 	.byte	0x04, 0x36
        /*008a*/ 	.short	(.L_132 - .L_131)
.L_131:
        /*008c*/ 	.word	0x00000008
.L_132:


//--------------------- .nv.info._Z21find_first_min_kernelPKdiPi --------------------------
	.section	.nv.info._Z21find_first_min_kernelPKdiPi,"",@"SHT_CUDA_INFO"
	.sectionflags	@""
	.align	4


	//----- nvinfo : EIATTR_CUDA_API_VERSION
	.align		4
        /*0000*/ 	.byte	0x04, 0x37
        /*0002*/ 	.short	(.L_134 - .L_133)
.L_133:
        /*0004*/ 	.word	0x00000082


	//----- nvinfo : EIATTR_KPARAM_INFO
	.align		4
.L_134:
        /*0008*/ 	.byte	0x04, 0x17
        /*000a*/ 	.short	(.L_136 - .L_135)
.L_135:
        /*000c*/ 	.word	0x00000000
        /*0010*/ 	.short	0x0002
        /*0012*/ 	.short	0x0010
        /*0014*/ 	.byte	0x00, 0xf5, 0x21, 0x00


	//----- nvinfo : EIATTR_KPARAM_INFO
	.align		4
.L_136:
        /*0018*/ 	.byte	0x04, 0x17
        /*001a*/ 	.short	(.L_138 - .L_137)
.L_137:
        /*001c*/ 	.word	0x00000000
        /*0020*/ 	.short	0x0001
        /*0022*/ 	.short	0x0008
        /*0024*/ 	.byte	0x00, 0xf0, 0x11, 0x00


	//----- nvinfo : EIATTR_KPARAM_INFO
	.align		4
.L_138:
        /*0028*/ 	.byte	0x04, 0x17
        /*002a*/ 	.short	(.L_140 - .L_139)
.L_139:
        /*002c*/ 	.word	0x00000000
        /*0030*/ 	.short	0x0000
        /*0032*/ 	.short	0x0000
        /*0034*/ 	.byte	0x00, 0xf5, 0x21, 0x00


	//----- nvinfo : EIATTR_SPARSE_MMA_MASK
	.align		4
.L_140:
        /*0038*/ 	.byte	0x03, 0x50
        /*003a*/ 	.short	0x0000


	//----- nvinfo : EIATTR_MAXREG_COUNT
	.align		4
        /*003c*/ 	.byte	0x03, 0x1b
        /*003e*/ 	.short	0x00ff


	//----- nvinfo : EIATTR_MERCURY_ISA_VERSION
	.align		4
        /*0040*/ 	.byte	0x03, 0x5f
        /*0042*/ 	.short	0x0101


	//----- nvinfo : EIATTR_INT_WARP_WIDE_INSTR_OFFSETS
	.align		4
        /*0044*/ 	.byte	0x04, 0x31
        /*0046*/ 	.short	(.L_142 - .L_141)


	//   ....[0]....
.L_141:
        /*0048*/ 	.word	0x00000160


	//   ....[1]....
        /*004c*/ 	.word	0x00000170


	//----- nvinfo : EIATTR_VRC_CTA_INIT_COUNT
	.align		4
.L_142:
        /*0050*/ 	.byte	0x02, 0x4a
	.zero		1
	.zero		1


	//----- nvinfo : EIATTR_EXIT_INSTR_OFFSETS
	.align		4
        /*0054*/ 	.byte	0x04, 0x1c
        /*0056*/ 	.short	(.L_144 - .L_143)


	//   ....[0]....
.L_143:
        /*0058*/ 	.word	0x00000090


	//   ....[1]....
        /*005c*/ 	.word	0x00000100


	//   ....[2]....
        /*0060*/ 	.word	0x00000130


	//   ....[3]....
        /*0064*/ 	.word	0x000001c0


	//----- nvinfo : EIATTR_CBANK_PARAM_SIZE
	.align		4
.L_144:
        /*0068*/ 	.byte	0x03, 0x19
        /*006a*/ 	.short	0x0018


	//----- nvinfo : EIATTR_PARAM_CBANK
	.align		4
        /*006c*/ 	.byte	0x04, 0x0a
        /*006e*/ 	.short	(.L_146 - .L_145)
	.align		4
.L_145:
        /*0070*/ 	.word	index@(.nv.constant0._Z21find_first_min_kernelPKdiPi)
        /*0074*/ 	.short	0x0380
        /*0076*/ 	.short	0x0018


	//----- nvinfo : EIATTR_SW_WAR
	.align		4
.L_146:
        /*0078*/ 	.byte	0x04, 0x36
        /*007a*/ 	.short	(.L_148 - .L_147)
.L_147:
        /*007c*/ 	.word	0x00000008
.L_148:


//--------------------- .nv.info._Z9normalizePdi  --------------------------
	.section	.nv.info._Z9normalizePdi,"",@"SHT_CUDA_INFO"
	.sectionflags	@""
	.align	4


	//----- nvinfo : EIATTR_CUDA_API_VERSION
	.align		4
        /*0000*/ 	.byte	0x04, 0x37
        /*0002*/ 	.short	(.L_150 - .L_149)
.L_149:
        /*0004*/ 	.word	0x00000082


	//----- nvinfo : EIATTR_KPARAM_INFO
	.align		4
.L_150:
        /*0008*/ 	.byte	0x04, 0x17
        /*000a*/ 	.short	(.L_152 - .L_151)
.L_151:
        /*000c*/ 	.word	0x00000000
        /*0010*/ 	.short	0x0001
        /*0012*/ 	.short	0x0008
        /*0014*/ 	.byte	0x00, 0xf0, 0x11, 0x00


	//----- nvinfo : EIATTR_KPARAM_INFO
	.align		4
.L_152:
        /*0018*/ 	.byte	0x04, 0x17
        /*001a*/ 	.short	(.L_154 - .L_153)
.L_153:
        /*001c*/ 	.word	0x00000000
        /*0020*/ 	.short	0x0000
        /*0022*/ 	.short	0x0000
        /*0024*/ 	.byte	0x00, 0xf5, 0x21, 0x00


	//----- nvinfo : EIATTR_SPARSE_MMA_MASK
	.align		4
.L_154:
        /*0028*/ 	.byte	0x03, 0x50
        /*002a*/ 	.short	0x0000


	//----- nvinfo : EIATTR_MAXREG_COUNT
	.align		4
        /*002c*/ 	.byte	0x03, 0x1b
        /*002e*/ 	.short	0x00ff


	//----- nvinfo : EIATTR_MERCURY_ISA_VERSION
	.align		4
        /*0030*/ 	.byte	0x03, 0x5f
        /*0032*/ 	.short	0x0101


	//----- nvinfo : EIATTR_VRC_CTA_INIT_COUNT
	.align		4
        /*0034*/ 	.byte	0x02, 0x4a
	.zero		1
	.zero		1


	//----- nvinfo : EIATTR_EXIT_INSTR_OFFSETS
	.align		4
        /*0038*/ 	.byte	0x04, 0x1c
        /*003a*/ 	.short	(.L_156 - .L_155)


	//   ....[0]....
.L_155:
        /*003c*/ 	.word	0x00000070


	//   ....[1]....
        /*0040*/ 	.word	0x00000230


	//----- nvinfo : EIATTR_CRS_STACK_SIZE
	.align		4
.L_156:
        /*0044*/ 	.byte	0x04, 0x1e
        /*0046*/ 	.short	(.L_158 - .L_157)
.L_157:
        /*0048*/ 	.word	0x00000000


	//----- nvinfo : EIATTR_CBANK_PARAM_SIZE
	.align		4
.L_158:
        /*004c*/ 	.byte	0x03, 0x19
        /*004e*/ 	.short	0x000c


	//----- nvinfo : EIATTR_PARAM_CBANK
	.align		4
        /*0050*/ 	.byte	0x04, 0x0a
        /*0052*/ 	.short	(.L_160 - .L_159)
	.align		4
.L_159:
        /*0054*/ 	.word	index@(.nv.constant0._Z9normalizePdi)
        /*0058*/ 	.short	0x0380
        /*005a*/ 	.short	0x000c


	//----- nvinfo : EIATTR_SW_WAR
	.align		4
.L_160:
        /*005c*/ 	.byte	0x04, 0x36
        /*005e*/ 	.short	(.L_162 - .L_161)
.L_161:
        /*0060*/ 	.word	0x00000008
.L_162:


//--------------------- .nv.info._Z26complex_conjugate_multiplyP7double2i --------------------------
	.section	.nv.info._Z26complex_conjugate_multiplyP7double2i,"",@"SHT_CUDA_INFO"
	.sectionflags	@""
	.align	4


	//----- nvinfo : EIATTR_CUDA_API_VERSION
	.align		4
        /*0000*/ 	.byte	0x04, 0x37
        /*0002*/ 	.short	(.L_164 - .L_163)
.L_163:
        /*0004*/ 	.word	0x00000082


	//----- nvinfo : EIATTR_KPARAM_INFO
	.align		4
.L_164:
        /*0008*/ 	.byte	0x04, 0x17
        /*000a*/ 	.short	(.L_166 - .L_165)
.L_165:
        /*000c*/ 	.word	0x00000000
        /*0010*/ 	.short	0x0001
        /*0012*/ 	.short	0x0008
        /*0014*/ 	.byte	0x00, 0xf0, 0x11, 0x00


	//----- nvinfo : EIATTR_KPARAM_INFO
	.align		4
.L_166:
        /*0018*/ 	.byte	0x04, 0x17
        /*001a*/ 	.short	(.L_168 - .L_167)
.L_167:
        /*001c*/ 	.word	0x00000000
        /*0020*/ 	.short	0x0000
        /*0022*/ 	.short	0x0000
        /*0024*/ 	.byte	0x00, 0xf5, 0x21, 0x00


	//----- nvinfo : EIATTR_SPARSE_MMA_MASK
	.align		4
.L_168:
        /*0028*/ 	.byte	0x03, 0x50
        /*002a*/ 	.short	0x0000


	//----- nvinfo : EIATTR_MAXREG_COUNT
	.align		4
        /*002c*/ 	.byte	0x03, 0x1b
        /*002e*/ 	.short	0x00ff


	//----- nvinfo : EIATTR_MERCURY_ISA_VERSION
	.align		4
        /*0030*/ 	.byte	0x03, 0x5f
        /*0032*/ 	.short	0x0101


	//----- nvinfo : EIATTR_VRC_CTA_INIT_COUNT
	.align		4
        /*0034*/ 	.byte	0x02, 0x4a
	.zero		1
	.zero		1


	//----- nvinfo : EIATTR_EXIT_INSTR_OFFSETS
	.align		4
        /*0038*/ 	.byte	0x04, 0x1c
        /*003a*/ 	.short	(.L_170 - .L_169)


	//   ....[0]....
.L_169:
        /*003c*/ 	.word	0x00000070


	//   ....[1]....
        /*0040*/ 	.word	0x00000110


	//----- nvinfo : EIATTR_CBANK_PARAM_SIZE
	.align		4
.L_170:
        /*0044*/ 	.byte	0x03, 0x19
        /*0046*/ 	.short	0x000c


	//----- nvinfo : EIATTR_PARAM_CBANK
	.align		4
        /*0048*/ 	.byte	0x04, 0x0a
        /*004a*/ 	.short	(.L_172 - .L_171)
	.align		4
.L_171:
        /*004c*/ 	.word	index@(.nv.constant0._Z26complex_conjugate_multiplyP7double2i)
        /*0050*/ 	.short	0x0380
        /*0052*/ 	.short	0x000c


	//----- nvinfo : EIATTR_SW_WAR
	.align		4
.L_172:
        /*0054*/ 	.byte	0x04, 0x36
        /*0056*/ 	.short	(.L_174 - .L_173)
.L_173:
        /*0058*/ 	.word	0x00000008
.L_174:


//--------------------- .nv.info._Z21subtract_mean_and_padPdiid --------------------------
	.section	.nv.info._Z21subtract_mean_and_padPdiid,"",@"SHT_CUDA_INFO"
	.sectionflags	@""
	.align	4


	//----- nvinfo : EIATTR_CUDA_API_VERSION
	.align		4
        /*0000*/ 	.byte	0x04, 0x37
        /*0002*/ 	.short	(.L_176 - .L_175)
.L_175:
        /*0004*/ 	.word	0x00000082


	//----- nvinfo : EIATTR_KPARAM_INFO
	.align		4
.L_176:
        /*0008*/ 	.byte	0x04, 0x17
        /*000a*/ 	.short	(.L_178 - .L_177)
.L_177:
        /*000c*/ 	.word	0x00000000
        /*0010*/ 	.short	0x0003
        /*0012*/ 	.short	0x0010
        /*0014*/ 	.byte	0x00, 0xf0, 0x21, 0x00


	//----- nvinfo : EIATTR_KPARAM_INFO
	.align		4
.L_178:
        /*0018*/ 	.byte	0x04, 0x17
        /*001a*/ 	.short	(.L_180 - .L_179)
.L_179:
        /*001c*/ 	.word	0x00000000
        /*0020*/ 	.short	0x0002
        /*0022*/ 	.short	0x000c
        /*0024*/ 	.byte	0x00, 0xf0, 0x11, 0x00


	//----- nvinfo : EIATTR_KPARAM_INFO
	.align		4
.L_180:
        /*0028*/ 	.byte	0x04, 0x17
        /*002a*/ 	.short	(.L_182 - .L_181)
.L_181:
        /*002c*/ 	.word	0x00000000
        /*0030*/ 	.short	0x0001
        /*0032*/ 	.short	0x0008
        /*0034*/ 	.byte	0x00, 0xf0, 0x11, 0x00


	//----- nvinfo : EIATTR_KPARAM_INFO
	.align		4
.L_182:
        /*0038*/ 	.byte	0x04, 0x17
        /*003a*/ 	.short	(.L_184 - .L_183)
.L_183:
        /*003c*/ 	.word	0x00000000
        /*0040*/ 	.short	0x0000
        /*0042*/ 	.short	0x0000
        /*0044*/ 	.byte	0x00, 0xf5, 0x21, 0x00


	//----- nvinfo : EIATTR_SPARSE_MMA_MASK
	.align		4
.L_184:
        /*0048*/ 	.byte	0x03, 0x50
        /*004a*/ 	.short	0x0000


	//----- nvinfo : EIATTR_MAXREG_COUNT
	.align		4
        /*004c*/ 	.byte	0x03, 0x1b
        /*004e*/ 	.short	0x00ff


	//----- nvinfo : EIATTR_MERCURY_ISA_VERSION
	.align		4
        /*0050*/ 	.byte	0x03, 0x5f
        /*0052*/ 	.short	0x0101


	//----- nvinfo : EIATTR_VRC_CTA_INIT_COUNT
	.align		4
        /*0054*/ 	.byte	0x02, 0x4a
	.zero		1
	.zero		1


	//----- nvinfo : EIATTR_EXIT_INSTR_OFFSETS
	.align		4
        /*0058*/ 	.byte	0x04, 0x1c
        /*005a*/ 	.short	(.L_186 - .L_185)


	//   ....[0]....
.L_185:
        /*005c*/ 	.word	0x000000f0


	//   ....[1]....
        /*0060*/ 	.word	0x00000120


	//   ....[2]....
        /*0064*/ 	.word	0x00000160


	//----- nvinfo : EIATTR_CRS_STACK_SIZE
	.align		4
.L_186:
        /*0068*/ 	.byte	0x04, 0x1e
        /*006a*/ 	.short	(.L_188 - .L_187)
.L_187:
        /*006c*/ 	.word	0x00000000


	//----- nvinfo : EIATTR_CBANK_PARAM_SIZE
	.align		4
.L_188:
        /*0070*/ 	.byte	0x03, 0x19
        /*0072*/ 	.short	0x0018


	//----- nvinfo : EIATTR_PARAM_CBANK
	.align		4
        /*0074*/ 	.byte	0x04, 0x0a
        /*0076*/ 	.short	(.L_190 - .L_189)
	.align		4
.L_189:
        /*0078*/ 	.word	index@(.nv.constant0._Z21subtract_mean_and_padPdiid)
        /*007c*/ 	.short	0x0380
        /*007e*/ 	.short	0x0018


	//----- nvinfo : EIATTR_SW_WAR
	.align		4
.L_190:
        /*0080*/ 	.byte	0x04, 0x36
        /*0082*/ 	.short	(.L_192 - .L_191)
.L_191:
        /*0084*/ 	.word	0x00000008
.L_192:


//--------------------- .nv.info._Z11mean_kernelPKdPdi --------------------------
	.section	.nv.info._Z11mean_kernelPKdPdi,"",@"SHT_CUDA_INFO"
	.sectionflags	@""
	.align	4


	//----- nvinfo : EIATTR_CUDA_API_VERSION
	.align		4
        /*0000*/ 	.byte	0x04, 0x37
        /*0002*/ 	.short	(.L_194 - .L_193)
.L_193:
        /*0004*/ 	.word	0x00000082


	//----- nvinfo : EIATTR_KPARAM_INFO
	.align		4
.L_194:
        /*0008*/ 	.byte	0x04, 0x17
        /*000a*/ 	.short	(.L_196 - .L_195)
.L_195:
        /*000c*/ 	.word	0x00000000
        /*0010*/ 	.short	0x0002
        /*0012*/ 	.short	0x0010
        /*0014*/ 	.byte	0x00, 0xf0, 0x11, 0x00


	//----- nvinfo : EIATTR_KPARAM_INFO
	.align		4
.L_196:
        /*0018*/ 	.byte	0x04, 0x17
        /*001a*/ 	.short	(.L_198 - .L_197)
.L_197:
        /*001c*/ 	.word	0x00000000
        /*0020*/ 	.short	0x0001
        /*0022*/ 	.short	0x0008
        /*0024*/ 	.byte	0x00, 0xf5, 0x21, 0x00


	//----- nvinfo : EIATTR_KPARAM_INFO
	.align		4
.L_198:
        /*0028*/ 	.byte	0x04, 0x17
        /*002a*/ 	.short	(.L_200 - .L_199)
.L_199:
        /*002c*/ 	.word	0x00000000
        /*0030*/ 	.short	0x0000
        /*0032*/ 	.short	0x0000
        /*0034*/ 	.byte	0x00, 0xf5, 0x21, 0x00


	//----- nvinfo : EIATTR_SPARSE_MMA_MASK
	.align		4
.L_200:
        /*0038*/ 	.byte	0x03, 0x50
        /*003a*/ 	.short	0x0000


	//----- nvinfo : EIATTR_MAXREG_COUNT
	.align		4
        /*003c*/ 	.byte	0x03, 0x1b
        /*003e*/ 	.short	0x00ff


	//----- nvinfo : EIATTR_NUM_BARRIERS
	.align		4
        /*0040*/ 	.byte	0x02, 0x4c
        /*0042*/ 	.byte	0x01
	.zero		1


	//----- nvinfo : EIATTR_MERCURY_ISA_VERSION
	.align		4
        /*0044*/ 	.byte	0x03, 0x5f
        /*0046*/ 	.short	0x0101


	//----- nvinfo : EIATTR_VRC_CTA_INIT_COUNT
	.align		4
        /*0048*/ 	.byte	0x02, 0x4a
	.zero		1
	.zero		1


	//----- nvinfo : EIATTR_EXIT_INSTR_OFFSETS
	.align		4
        /*004c*/ 	.byte	0x04, 0x1c
        /*004e*/ 	.short	(.L_202 - .L_201)


	//   ....[0]....
.L_201:
        /*0050*/ 	.word	0x00000210


	//   ....[1]....
        /*0054*/ 	.word	0x00000290


	//----- nvinfo : EIATTR_CBANK_PARAM_SIZE
	.align		4
.L_202:
        /*0058*/ 	.byte	0x03, 0x19
        /*005a*/ 	.short	0x0014


	//----- nvinfo : EIATTR_PARAM_CBANK
	.align		4
        /*005c*/ 	.byte	0x04, 0x0a
        /*005e*/ 	.short	(.L_204 - .L_203)
	.align		4
.L_203:
        /*0060*/ 	.word	index@(.nv.constant0._Z11mean_kernelPKdPdi)
        /*0064*/ 	.short	0x0380
        /*0066*/ 	.short	0x0014


	//----- nvinfo : EIATTR_SW_WAR
	.align		4
.L_204:
        /*0068*/ 	.byte	0x04, 0x36
        /*006a*/ 	.short	(.L_206 - .L_205)
.L_205:
        /*006c*/ 	.word	0x00000008
.L_206:


//--------------------- .nv.callgraph             --------------------------
	.section	.nv.callgraph,"",@"SHT_CUDA_CALLGRAPH"
	.align	4
	.sectionentsize	8
	.align		4
        /*0000*/ 	.word	0x00000000
	.align		4
        /*0004*/ 	.word	0xffffffff
	.align		4
        /*0008*/ 	.word	0x00000000
	.align		4
        /*000c*/ 	.word	0xfffffffe
	.align		4
        /*0010*/ 	.word	0x00000000
	.align		4
        /*0014*/ 	.word	0xfffffffd
	.align		4
        /*0018*/ 	.word	0x00000000
	.align		4
        /*001c*/ 	.word	0xfffffffc


//--------------------- .nv.constant4             --------------------------
	.section	.nv.constant4,"a",@progbits
	.align	8
	.align		8
.nv.constant4:
        /*0000*/ 	.dword	_ZN34_INTERNAL_78dff46a_4_k_cu_fa7f0ee44cuda3std3__45__cpo5beginE
	.align		8
        /*0008*/ 	.dword	_ZN34_INTERNAL_78dff46a_4_k_cu_fa7f0ee44cuda3std3__45__cpo3endE
	.align		8
        /*0010*/ 	.dword	_ZN34_INTERNAL_78dff46a_4_k_cu_fa7f0ee44cuda3std3__45__cpo6cbeginE
	.align		8
        /*0018*/ 	.dword	_ZN34_INTERNAL_78dff46a_4_k_cu_fa7f0ee44cuda3std3__45__cpo4cendE
	.align		8
        /*0020*/ 	.dword	_ZN34_INTERNAL_78dff46a_4_k_cu_fa7f0ee44cuda3std3__45__cpo6rbeginE
	.align		8
        /*0028*/ 	.dword	_ZN34_INTERNAL_78dff46a_4_k_cu_fa7f0ee44cuda3std3__45__cpo4rendE
	.align		8
        /*0030*/ 	.dword	_ZN34_INTERNAL_78dff46a_4_k_cu_fa7f0ee44cuda3std3__45__cpo7crbeginE
	.align		8
        /*0038*/ 	.dword	_ZN34_INTERNAL_78dff46a_4_k_cu_fa7f0ee44cuda3std3__45__cpo5crendE
	.align		8
        /*0040*/ 	.dword	_ZN34_INTERNAL_78dff46a_4_k_cu_fa7f0ee44cuda3std3__436_GLOBAL__N__78dff46a_4_k_cu_fa7f0ee46ignoreE
	.align		8
        /*0048*/ 	.dword	_ZN34_INTERNAL_78dff46a_4_k_cu_fa7f0ee44cuda3std3__419piecewise_constructE
	.align		8
        /*0050*/ 	.dword	_ZN34_INTERNAL_78dff46a_4_k_cu_fa7f0ee44cuda3std3__48in_placeE
	.align		8
        /*0058*/ 	.dword	_ZN34_INTERNAL_78dff46a_4_k_cu_fa7f0ee44cuda3std3__420unreachable_sentinelE
	.align		8
        /*0060*/ 	.dword	_ZN34_INTERNAL_78dff46a_4_k_cu_fa7f0ee44cuda3std3__47nulloptE
	.align		8
        /*0068*/ 	.dword	_ZN34_INTERNAL_78dff46a_4_k_cu_fa7f0ee44cuda3std3__48unexpectE
	.align		8
        /*0070*/ 	.dword	_ZN34_INTERNAL_78dff46a_4_k_cu_fa7f0ee44cuda3std6ranges3__45__cpo4swapE
	.align		8
        /*0078*/ 	.dword	_ZN34_INTERNAL_78dff46a_4_k_cu_fa7f0ee44cuda3std6ranges3__45__cpo9iter_moveE
	.align		8
        /*0080*/ 	.dword	_ZN34_INTERNAL_78dff46a_4_k_cu_fa7f0ee44cuda3std6ranges3__45__cpo5beginE
	.align		8
        /*0088*/ 	.dword	_ZN34_INTERNAL_78dff46a_4_k_cu_fa7f0ee44cuda3std6ranges3__45__cpo3endE
	.align		8
        /*0090*/ 	.dword	_ZN34_INTERNAL_78dff46a_4_k_cu_fa7f0ee44cuda3std6ranges3__45__cpo6cbeginE
	.align		8
        /*0098*/ 	.dword	_ZN34_INTERNAL_78dff46a_4_k_cu_fa7f0ee44cuda3std6ranges3__45__cpo4cendE
	.align		8
        /*00a0*/ 	.dword	_ZN34_INTERNAL_78dff46a_4_k_cu_fa7f0ee44cuda3std6ranges3__45__cpo7advanceE
	.align		8
        /*00a8*/ 	.dword	_ZN34_INTERNAL_78dff46a_4_k_cu_fa7f0ee44cuda3std6ranges3__45__cpo9iter_swapE
	.align		8
        /*00b0*/ 	.dword	_ZN34_INTERNAL_78dff46a_4_k_cu_fa7f0ee44cuda3std6ranges3__45__cpo4nextE
	.align		8
        /*00b8*/ 	.dword	_ZN34_INTERNAL_78dff46a_4_k_cu_fa7f0ee44cuda3std6ranges3__45__cpo4prevE
	.align		8
        /*00c0*/ 	.dword	_ZN34_INTERNAL_78dff46a_4_k_cu_fa7f0ee44cuda3std6ranges3__45__cpo4dataE
	.align		8
        /*00c8*/ 	.dword	_ZN34_INTERNAL_78dff46a_4_k_cu_fa7f0ee44cuda3std6ranges3__45__cpo5cdataE
	.align		8
        /*00d0*/ 	.dword	_ZN34_INTERNAL_78dff46a_4_k_cu_fa7f0ee44cuda3std6ranges3__45__cpo4sizeE
	.align		8
        /*00d8*/ 	.dword	_ZN34_INTERNAL_78dff46a_4_k_cu_fa7f0ee44cuda3std6ranges3__45__cpo5ssizeE
	.align		8
        /*00e0*/ 	.dword	_ZN34_INTERNAL_78dff46a_4_k_cu_fa7f0ee44cuda3std6ranges3__45__cpo8distanceE
	.align		8
        /*00e8*/ 	.dword	_ZN34_INTERNAL_78dff46a_4_k_cu_fa7f0ee46thrust24THRUST_300001_SM_1000_NS8cuda_cub3parE
	.align		8
        /*00f0*/ 	.dword	_ZN34_INTERNAL_78dff46a_4_k_cu_fa7f0ee46thrust24THRUST_300001_SM_1000_NS8cuda_cub10par_nosyncE
	.align		8
        /*00f8*/ 	.dword	_ZN34_INTERNAL_78dff46a_4_k_cu_fa7f0ee46thrust24THRUST_300001_SM_1000_NS6system6detail10sequential3seqE
	.align		8
        /*0100*/ 	.dword	_ZN34_INTERNAL_78dff46a_4_k_cu_fa7f0ee46thrust24THRUST_300001_SM_1000_NS6system3cpp3parE
	.align		8
        /*0108*/ 	.dword	_ZN34_INTERNAL_78dff46a_4_k_cu_fa7f0ee46thrust24THRUST_300001_SM_1000_NS12placeholders2_1E
	.align		8
        /*0110*/ 	.dword	_ZN34_INTERNAL_78dff46a_4_k_cu_fa7f0ee46thrust24THRUST_300001_SM_1000_NS12placeholders2_2E
	.align		8
        /*0118*/ 	.dword	_ZN34_INTERNAL_78dff46a_4_k_cu_fa7f0ee46thrust24THRUST_300001_SM_1000_NS12placeholders2_3E
	.align		8
        /*0120*/ 	.dword	_ZN34_INTERNAL_78dff46a_4_k_cu_fa7f0ee46thrust24THRUST_300001_SM_1000_NS12placeholders2_4E
	.align		8
        /*0128*/ 	.dword	_ZN34_INTERNAL_78dff46a_4_k_cu_fa7f0ee46thrust24THRUST_300001_SM_1000_NS12placeholders2_5E
	.align		8
        /*0130*/ 	.dword	_ZN34_INTERNAL_78dff46a_4_k_cu_fa7f0ee46thrust24THRUST_300001_SM_1000_NS12placeholders2_6E
	.align		8
        /*0138*/ 	.dword	_ZN34_INTERNAL_78dff46a_4_k_cu_fa7f0ee46thrust24THRUST_300001_SM_1000_NS12placeholders2_7E
	.align		8
        /*0140*/ 	.dword	_ZN34_INTERNAL_78dff46a_4_k_cu_fa7f0ee46thrust24THRUST_300001_SM_1000_NS12placeholders2_8E
	.align		8
        /*0148*/ 	.dword	_ZN34_INTERNAL_78dff46a_4_k_cu_fa7f0ee46thrust24THRUST_300001_SM_1000_NS12placeholders2_9E
	.align		8
        /*0150*/ 	.dword	_ZN34_INTERNAL_78dff46a_4_k_cu_fa7f0ee46thrust24THRUST_300001_SM_1000_NS12placeholders3_10E
	.align		8
        /*0158*/ 	.dword	_ZN34_INTERNAL_78dff46a_4_k_cu_fa7f0ee46thrust24THRUST_300001_SM_1000_NS3seqE
	.align		8
        /*0160*/ 	.dword	_ZN34_INTERNAL_78dff46a_4_k_cu_fa7f0ee46thrust24THRUST_300001_SM_1000_NS6deviceE


//--------------------- .text._ZN3cub18CUB_300001_SM_10006detail11EmptyKernelIvEEvv --------------------------
	.section	.text._ZN3cub18CUB_300001_SM_10006detail11EmptyKernelIvEEvv,"ax",@progbits
	.align	128
        .global         _ZN3cub18CUB_300001_SM_10006detail11EmptyKernelIvEEvv
        .type           _ZN3cub18CUB_300001_SM_10006detail11EmptyKernelIvEEvv,@function
        .size           _ZN3cub18CUB_300001_SM_10006detail11EmptyKernelIvEEvv,(.L_x_19 - _ZN3cub18CUB_300001_SM_10006detail11EmptyKernelIvEEvv)
        .other          _ZN3cub18CUB_300001_SM_10006detail11EmptyKernelIvEEvv,@"STO_CUDA_ENTRY STV_DEFAULT"
_ZN3cub18CUB_300001_SM_10006detail11EmptyKernelIvEEvv:
.text._ZN3cub18CUB_300001_SM_10006detail11EmptyKernelIvEEvv:
[----:B------:R-:W-:Y:S01]  /*0000*/  LDC R1, c[0x0][0x37c] ;  /* 0x0000df00ff017b82 */ /* 0x000fe20000000800 */
[----:B------:R-:W-:Y:S05]  /*0010*/  EXIT ;  /* 0x000000000000794d */ /* 0x000fea0003800000 */
.L_x_0:
[----:B------:R-:W-:-:S00]  /*0020*/  BRA `(.L_x_0) ;  /* 0xfffffffc00fc7947 */ /* 0x000fc0000383ffff */
[----:B------:R-:W-:-:S00]  /*0030*/  NOP ;  /* 0x0000000000007918 */ /* 0x000fc00000000000 */
        /* <DEDUP_REMOVED lines=12> */
.L_x_19:


//--------------------- .text._Z25compute_cubed_differencesPKdPdi --------------------------
	.section	.text._Z25compute_cubed_differencesPKdPdi,"ax",@progbits
	.align	128
        .global         _Z25compute_cubed_differencesPKdPdi
        .type           _Z25compute_cubed_differencesPKdPdi,@function
        .size           _Z25compute_cubed_differencesPKdPdi,(.L_x_20 - _Z25compute_cubed_differencesPKdPdi)
        .other          _Z25compute_cubed_differencesPKdPdi,@"STO_CUDA_ENTRY STV_DEFAULT"
_Z25compute_cubed_differencesPKdPdi:
.text._Z25compute_cubed_differencesPKdPdi:
[----:B------:R-:W-:Y:S01]  /*0000*/  LDC R1, c[0x0][0x37c] ;  /* 0x0000df00ff017b82 */ /* 0x000fe20000000800 */
[----:B------:R-:W0:Y:S07]  /*0010*/  S2R R0, SR_TID.X ;  /* 0x0000000000007919 */ /* 0x000e2e0000002100 */
[----:B------:R-:W0:Y:S01]  /*0020*/  S2UR UR5, SR_CTAID.X ;  /* 0x00000000000579c3 */ /* 0x000e220000002500 */
[----:B------:R-:W1:Y:S07]  /*0030*/  LDCU UR4, c[0x0][0x390] ;  /* 0x00007200ff0477ac */ /* 0x000e6e0008000800 */
[----:B------:R-:W0:Y:S01]  /*0040*/  LDC R11, c[0x0][0x360] ;  /* 0x0000d800ff0b7b82 */ /* 0x000e220000000800 */
[----:B-1----:R-:W-:Y:S01]  /*0050*/  UIADD3 UR4, UPT, UPT, UR4, -0x1, URZ ;  /* 0xffffffff04047890 */ /* 0x002fe2000fffe0ff */
[----:B0-----:R-:W-:-:S05]  /*0060*/  IMAD R11, R11, UR5, R0 ;  /* 0x000000050b0b7c24 */ /* 0x001fca000f8e0200 */
[----:B------:R-:W-:-:S13]  /*0070*/  ISETP.GE.AND P0, PT, R11, UR4, PT ;  /* 0x000000040b007c0c */ /* 0x000fda000bf06270 */
[----:B------:R-:W-:Y:S05]  /*0080*/  @P0 EXIT ;  /* 0x000000000000094d */ /* 0x000fea0003800000 */
[----:B------:R-:W0:Y:S01]  /*0090*/  LDC.64 R2, c[0x0][0x380] ;  /* 0x0000e000ff027b82 */ /* 0x000e220000000a00 */
[----:B------:R-:W1:Y:S07]  /*00a0*/  LDCU.64 UR4, c[0x0][0x358] ;  /* 0x00006b00ff0477ac */ /* 0x000e6e0008000a00 */
[----:B------:R-:W2:Y:S01]  /*00b0*/  LDC.64 R8, c[0x0][0x388] ;  /* 0x0000e200ff087b82 */ /* 0x000ea20000000a00 */
[----:B0-----:R-:W-:-:S05]  /*00c0*/  IMAD.WIDE R2, R11, 0x8, R2 ;  /* 0x000000080b027825 */ /* 0x001fca00078e0202 */
[----:B-1----:R-:W3:Y:S04]  /*00d0*/  LDG.E.64 R4, desc[UR4][R2.64+0x8] ;  /* 0x0000080402047981 */ /* 0x002ee8000c1e1b00 */
[----:B------:R-:W3:Y:S02]  /*00e0*/  LDG.E.64 R6, desc[UR4][R2.64] ;  /* 0x0000000402067981 */ /* 0x000ee4000c1e1b00 */
[----:B---3--:R-:W-:-:S08]  /*00f0*/  DADD R4, R4, -R6 ;  /* 0x0000000004047229 */ /* 0x008fd00000000806 */
[----:B------:R-:W-:-:S08]  /*0100*/  DMUL R6, R4, R4 ;  /* 0x0000000404067228 */ /* 0x000fd00000000000 */
[----:B------:R-:W-:Y:S01]  /*0110*/  DMUL R6, R4, R6 ;  /* 0x0000000604067228 */ /* 0x000fe20000000000 */
[----:B--2---:R-:W-:-:S06]  /*0120*/  IMAD.WIDE R4, R11, 0x8, R8 ;  /* 0x000000080b047825 */ /* 0x004fcc00078e0208 */
[----:B------:R-:W-:Y:S01]  /*0130*/  STG.E.64 desc[UR4][R4.64], R6 ;  /* 0x0000000604007986 */ /* 0x000fe2000c101b04 */
[----:B------:R-:W-:Y:S05]  /*0140*/  EXIT ;  /* 0x000000000000794d */ /* 0x000fea0003800000 */
.L_x_1:
        /* <DEDUP_REMOVED lines=11> */
.L_x_20:


//--------------------- .text._Z21findThresholdCrossingPKdidPi --------------------------
	.section	.text._Z21findThresholdCrossingPKdidPi,"ax",@progbits
	.align	128
        .global         _Z21findThresholdCrossingPKdidPi
        .type           _Z21findThresholdCrossingPKdidPi,@function
        .size           _Z21findThresholdCrossingPKdidPi,(.L_x_21 - _Z21findThresholdCrossingPKdidPi)
        .other          _Z21findThresholdCrossingPKdidPi,@"STO_CUDA_ENTRY STV_DEFAULT"
_Z21findThresholdCrossingPKdidPi:
.text._Z21findThresholdCrossingPKdidPi:
[----:B------:R-:W-:Y:S01]  /*0000*/  LDC R1, c[0x0][0x37c] ;  /* 0x0000df00ff017b82 */ /* 0x000fe20000000800 */
[----:B------:R-:W0:Y:S07]  /*0010*/  S2R R0, SR_TID.X ;  /* 0x0000000000007919 */ /* 0x000e2e0000002100 */
[----:B------:R-:W0:Y:S01]  /*0020*/  S2UR UR4, SR_CTAID.X ;  /* 0x00000000000479c3 */ /* 0x000e220000002500 */
[----:B------:R-:W1:Y:S07]  /*0030*/  LDCU UR5, c[0x0][0x388] ;  /* 0x00007100ff0577ac */ /* 0x000e6e0008000800 */
[----:B------:R-:W0:Y:S02]  /*0040*/  LDC R7, c[0x0][0x360] ;  /* 0x0000d800ff077b82 */ /* 0x000e240000000800 */
[----:B0-----:R-:W-:-:S05]  /*0050*/  IMAD R7, R7, UR4, R0 ;  /* 0x0000000407077c24 */ /* 0x001fca000f8e0200 */
[----:B-1----:R-:W-:-:S04]  /*0060*/  ISETP.GE.AND P0, PT, R7, UR5, PT ;  /* 0x0000000507007c0c */ /* 0x002fc8000bf06270 */
[----:B------:R-:W-:-:S13]  /*0070*/  ISETP.LT.OR P0, PT, R7, 0x1, P0 ;  /* 0x000000010700780c */ /* 0x000fda0000701670 */
[----:B------:R-:W-:Y:S05]  /*0080*/  @P0 EXIT ;  /* 0x000000000000094d */ /* 0x000fea0003800000 */
[----:B------:R-:W0:Y:S01]  /*0090*/  LDC.64 R4, c[0x0][0x380] ;  /* 0x0000e000ff047b82 */ /* 0x000e220000000a00 */
[----:B------:R-:W1:Y:S01]  /*00a0*/  LDCU.64 UR6, c[0x0][0x358] ;  /* 0x00006b00ff0677ac */ /* 0x000e620008000a00 */
[----:B------:R-:W2:Y:S01]  /*00b0*/  LDCU.64 UR4, c[0x0][0x390] ;  /* 0x00007200ff0477ac */ /* 0x000ea20008000a00 */
[----:B0-----:R-:W-:-:S06]  /*00c0*/  IMAD.WIDE.U32 R2, R7, 0x8, R4 ;  /* 0x0000000807027825 */ /* 0x001fcc00078e0004 */
[----:B-1----:R-:W2:Y:S02]  /*00d0*/  LDG.E.64 R2, desc[UR6][R2.64] ;  /* 0x0000000602027981 */ /* 0x002ea4000c1e1b00 */
[----:B--2---:R-:W-:-:S14]  /*00e0*/  DSETP.GEU.AND P0, PT, R2, UR4, PT ;  /* 0x0000000402007e2a */ /* 0x004fdc000bf0e000 */
[----:B------:R-:W-:Y:S05]  /*00f0*/  @P0 EXIT ;  /* 0x000000000000094d */ /* 0x000fea0003800000 */
[----:B------:R-:W-:-:S04]  /*0100*/  VIADD R3, R7, 0xffffffff ;  /* 0xffffffff07037836 */ /* 0x000fc80000000000 */
[----:B------:R-:W-:-:S06]  /*0110*/  IMAD.WIDE.U32 R2, R3, 0x8, R4 ;  /* 0x0000000803027825 */ /* 0x000fcc00078e0004 */
[----:B------:R-:W2:Y:S02]  /*0120*/  LDG.E.64 R2, desc[UR6][R2.64] ;  /* 0x0000000602027981 */ /* 0x000ea4000c1e1b00 */
[----:B--2---:R-:W-:-:S14]  /*0130*/  DSETP.GE.AND P0, PT, R2, UR4, PT ;  /* 0x0000000402007e2a */ /* 0x004fdc000bf06000 */
[----:B------:R-:W-:Y:S05]  /*0140*/  @!P0 EXIT ;  /* 0x000000000000894d */ /* 0x000fea0003800000 */
[----:B------:R-:W0:Y:S01]  /*0150*/  S2R R0, SR_LANEID ;  /* 0x0000000000007919 */ /* 0x000e220000000000 */
[----:B------:R-:W1:Y:S01]  /*0160*/  LDC.64 R2, c[0x0][0x398] ;  /* 0x0000e600ff027b82 */ /* 0x000e620000000a00 */
[----:B------:R-:W-:Y:S01]  /*0170*/  VOTEU.ANY UR4, UPT, PT ;  /* 0x0000000000047886 */ /* 0x000fe200038e0100 */
[----:B------:R-:W-:Y:S01]  /*0180*/  CREDUX.MIN.S32 UR5, R7 ;  /* 0x00000000070572cc */ /* 0x000fe20000008200 */
[----:B------:R-:W-:-:S12]  /*0190*/  UFLO.U32 UR4, UR4 ;  /* 0x00000004000472bd */ /* 0x000fd800080e0000 */
[----:B------:R-:W-:Y:S02]  /*01a0*/  MOV R5, UR5 ;  /* 0x0000000500057c02 */ /* 0x000fe40008000f00 */
[----:B0-----:R-:W-:-:S13]  /*01b0*/  ISETP.EQ.U32.AND P0, PT, R0, UR4, PT ;  /* 0x0000000400007c0c */ /* 0x001fda000bf02070 */
[----:B-1----:R-:W-:Y:S01]  /*01c0*/  @P0 REDG.E.MIN.S32.STRONG.GPU desc[UR6][R2.64], R5 ;  /* 0x000000050200098e */ /* 0x002fe2000c92e306 */
[----:B------:R-:W-:Y:S05]  /*01d0*/  EXIT ;  /* 0x000000000000794d */ /* 0x000fea0003800000 */
.L_x_2:
        /* <DEDUP_REMOVED lines=10> */
.L_x_21:


//--------------------- .text._Z21find_first_min_kernelPKdiPi --------------------------
	.section	.text._Z21find_first_min_kernelPKdiPi,"ax",@progbits
	.align	128
        .global         _Z21find_first_min_kernelPKdiPi
        .type           _Z21find_first_min_kernelPKdiPi,@function
        .size           _Z21find_first_min_kernelPKdiPi,(.L_x_22 - _Z21find_first_min_kernelPKdiPi)
        .other          _Z21find_first_min_kernelPKdiPi,@"STO_CUDA_ENTRY STV_DEFAULT"
_Z21find_first_min_kernelPKdiPi:
.text._Z21find_first_min_kernelPKdiPi:
[----:B------:R-:W-:Y:S01]  /*0000*/  LDC R1, c[0x0][0x37c] ;  /* 0x0000df00ff017b82 */ /* 0x000fe20000000800 */
[----:B------:R-:W0:Y:S07]  /*0010*/  S2R R0, SR_TID.X ;  /* 0x0000000000007919 */ /* 0x000e2e0000002100 */
[----:B------:R-:W0:Y:S01]  /*0020*/  S2UR UR5, SR_CTAID.X ;  /* 0x00000000000579c3 */ /* 0x000e220000002500 */
[----:B------:R-:W1:Y:S07]  /*0030*/  LDCU UR4, c[0x0][0x388] ;  /* 0x00007100ff0477ac */ /* 0x000e6e0008000800 */
[----:B------:R-:W0:Y:S01]  /*0040*/  LDC R5, c[0x0][0x360] ;  /* 0x0000d800ff057b82 */ /* 0x000e220000000800 */
[----:B-1----:R-:W-:Y:S01]  /*0050*/  UIADD3 UR4, UPT, UPT, UR4, -0x1, URZ ;  /* 0xffffffff04047890 */ /* 0x002fe2000fffe0ff */
[----:B0-----:R-:W-:-:S04]  /*0060*/  IMAD R5, R5, UR5, R0 ;  /* 0x0000000505057c24 */ /* 0x001fc8000f8e0200 */
[----:B------:R-:W-:-:S05]  /*0070*/  VIADD R0, R5, 0x1 ;  /* 0x0000000105007836 */ /* 0x000fca0000000000 */
[----:B------:R-:W-:-:S13]  /*0080*/  ISETP.GE.AND P0, PT, R0, UR4, PT ;  /* 0x0000000400007c0c */ /* 0x000fda000bf06270 */
[----:B------:R-:W-:Y:S05]  /*0090*/  @P0 EXIT ;  /* 0x000000000000094d */ /* 0x000fea0003800000 */
[----:B------:R-:W0:Y:S01]  /*00a0*/  LDC.64 R2, c[0x0][0x380] ;  /* 0x0000e000ff027b82 */ /* 0x000e220000000a00 */
[----:B------:R-:W1:Y:S01]  /*00b0*/  LDCU.64 UR6, c[0x0][0x358] ;  /* 0x00006b00ff0677ac */ /* 0x000e620008000a00 */
[----:B0-----:R-:W-:-:S05]  /*00c0*/  IMAD.WIDE R2, R5, 0x8, R2 ;  /* 0x0000000805027825 */ /* 0x001fca00078e0202 */
[----:B-1----:R-:W2:Y:S04]  /*00d0*/  LDG.E.64 R4, desc[UR6][R2.64+0x8] ;  /* 0x0000080602047981 */ /* 0x002ea8000c1e1b00 */
[----:B------:R-:W2:Y:S02]  /*00e0*/  LDG.E.64 R6, desc[UR6][R2.64] ;  /* 0x0000000602067981 */ /* 0x000ea4000c1e1b00 */
[----:B--2---:R-:W-:-:S14]  /*00f0*/  DSETP.GEU.AND P0, PT, R4, R6, PT ;  /* 0x000000060400722a */ /* 0x004fdc0003f0e000 */
[----:B------:R-:W-:Y:S05]  /*0100*/  @P0 EXIT ;  /* 0x000000000000094d */ /* 0x000fea0003800000 */
[----:B------:R-:W2:Y:S02]  /*0110*/  LDG.E.64 R2, desc[UR6][R2.64+0x10] ;  /* 0x0000100602027981 */ /* 0x000ea4000c1e1b00 */
[----:B--2---:R-:W-:-:S14]  /*0120*/  DSETP.GEU.AND P0, PT, R4, R2, PT ;  /* 0x000000020400722a */ /* 0x004fdc0003f0e000 */
[----:B------:R-:W-:Y:S05]  /*0130*/  @P0 EXIT ;  /* 0x000000000000094d */ /* 0x000fea0003800000 */
        /* <DEDUP_REMOVED lines=9> */
.L_x_3:
        /* <DEDUP_REMOVED lines=11> */
.L_x_22:


//--------------------- .text._Z9normalizePdi     --------------------------
	.section	.text._Z9normalizePdi,"ax",@progbits
	.align	128
        .global         _Z9normalizePdi
        .type           _Z9normalizePdi,@function
        .size           _Z9normalizePdi,(.L_x_18 - _Z9normalizePdi)
        .other          _Z9normalizePdi,@"STO_CUDA_ENTRY STV_DEFAULT"
_Z9normalizePdi:
.text._Z9normalizePdi:
[----:B------:R-:W-:Y:S01]  /*0000*/  LDC R1, c[0x0][0x37c] ;  /* 0x0000df00ff017b82 */ /* 0x000fe20000000800 */
[----:B------:R-:W0:Y:S07]  /*0010*/  S2R R0, SR_TID.X ;  /* 0x0000000000007919 */ /* 0x000e2e0000002100 */
[----:B------:R-:W0:Y:S01]  /*0020*/  S2UR UR4, SR_CTAID.X ;  /* 0x00000000000479c3 */ /* 0x000e220000002500 */
[----:B------:R-:W1:Y:S07]  /*0030*/  LDCU UR5, c[0x0][0x388] ;  /* 0x00007100ff0577ac */ /* 0x000e6e0008000800 */
[----:B------:R-:W0:Y:S02]  /*0040*/  LDC R3, c[0x0][0x360] ;  /* 0x0000d800ff037b82 */ /* 0x000e240000000800 */
[----:B0-----:R-:W-:-:S05]  /*0050*/  IMAD R3, R3, UR4, R0 ;  /* 0x0000000403037c24 */ /* 0x001fca000f8e0200 */
[----:B-1----:R-:W-:-:S13]  /*0060*/  ISETP.GE.AND P0, PT, R3, UR5, PT ;  /* 0x0000000503007c0c */ /* 0x002fda000bf06270 */
[----:B------:R-:W-:Y:S05]  /*0070*/  @P0 EXIT ;  /* 0x000000000000094d */ /* 0x000fea0003800000 */
[----:B------:R-:W0:Y:S01]  /*0080*/  LDC.64 R6, c[0x0][0x380] ;  /* 0x0000e000ff067b82 */ /* 0x000e220000000a00 */
[----:B------:R-:W0:Y:S07]  /*0090*/  LDCU.64 UR4, c[0x0][0x358] ;  /* 0x00006b00ff0477ac */ /* 0x000e2e0008000a00 */
[----:B------:R-:W1:Y:S01]  /*00a0*/  LDC.64 R4, c[0x0][0x380] ;  /* 0x0000e000ff047b82 */ /* 0x000e620000000a00 */
[----:B0-----:R-:W2:Y:S01]  /*00b0*/  LDG.E.64 R6, desc[UR4][R6.64] ;  /* 0x0000000406067981 */ /* 0x001ea2000c1e1b00 */
[----:B-1----:R-:W-:-:S05]  /*00c0*/  IMAD.WIDE R4, R3, 0x8, R4 ;  /* 0x0000000803047825 */ /* 0x002fca00078e0204 */
[----:B------:R-:W3:Y:S01]  /*00d0*/  LDG.E.64 R8, desc[UR4][R4.64] ;  /* 0x0000000404087981 */ /* 0x000ee2000c1e1b00 */
[----:B------:R-:W-:Y:S01]  /*00e0*/  IMAD.MOV.U32 R2, RZ, RZ, 0x1 ;  /* 0x00000001ff027424 */ /* 0x000fe200078e00ff */
[----:B------:R-:W-:Y:S01]  /*00f0*/  BSSY.RECONVERGENT B0, `(.L_x_4) ;  /* 0x0000012000007945 */ /* 0x000fe20003800200 */
[----:B--2---:R-:W0:Y:S01]  /*0100*/  MUFU.RCP64H R3, R7 ;  /* 0x0000000700037308 */ /* 0x004e220000001800 */
[----:B---3--:R-:W-:-:S03]  /*0110*/  FSETP.GEU.AND P1, PT, |R9|, 6.5827683646048100446e-37, PT ;  /* 0x036000000900780b */ /* 0x008fc60003f2e200 */
[----:B0-----:R-:W-:-:S08]  /*0120*/  DFMA R10, -R6, R2, 1 ;  /* 0x3ff00000060a742b */ /* 0x001fd00000000102 */
[----:B------:R-:W-:-:S08]  /*0130*/  DFMA R10, R10, R10, R10 ;  /* 0x0000000a0a0a722b */ /* 0x000fd0000000000a */
[----:B------:R-:W-:-:S08]  /*0140*/  DFMA R10, R2, R10, R2 ;  /* 0x0000000a020a722b */ /* 0x000fd00000000002 */
[----:B------:R-:W-:-:S08]  /*0150*/  DFMA R2, -R6, R10, 1 ;  /* 0x3ff000000602742b */ /* 0x000fd0000000010a */
[----:B------:R-:W-:-:S08]  /*0160*/  DFMA R2, R10, R2, R10 ;  /* 0x000000020a02722b */ /* 0x000fd0000000000a */
[----:B------:R-:W-:-:S08]  /*0170*/  DMUL R10, R8, R2 ;  /* 0x00000002080a7228 */ /* 0x000fd00000000000 */
[----:B------:R-:W-:-:S08]  /*0180*/  DFMA R12, -R6, R10, R8 ;  /* 0x0000000a060c722b */ /* 0x000fd00000000108 */
[----:B------:R-:W-:-:S10]  /*0190*/  DFMA R2, R2, R12, R10 ;  /* 0x0000000c0202722b */ /* 0x000fd4000000000a */
[----:B------:R-:W-:-:S05]  /*01a0*/  FFMA R0, RZ, R7, R3 ;  /* 0x00000007ff007223 */ /* 0x000fca0000000003 */
[----:B------:R-:W-:-:S13]  /*01b0*/  FSETP.GT.AND P0, PT, |R0|, 1.469367938527859385e-39, PT ;  /* 0x001000000000780b */ /* 0x000fda0003f04200 */
[----:B------:R-:W-:Y:S05]  /*01c0*/  @P0 BRA P1, `(.L_x_5) ;  /* 0x0000000000100947 */ /* 0x000fea0000800000 */
[----:B------:R-:W-:-:S07]  /*01d0*/  MOV R0, 0x1f0 ;  /* 0x000001f000007802 */ /* 0x000fce0000000f00 */
[----:B------:R-:W-:Y:S05]  /*01e0*/  CALL.REL.NOINC `($__internal_0_$__cuda_sm20_div_rn_f64_full) ;  /* 0x0000000000147944 */ /* 0x000fea0003c00000 */
[----:B------:R-:W-:Y:S02]  /*01f0*/  IMAD.MOV.U32 R2, RZ, RZ, R12 ;  /* 0x000000ffff027224 */ /* 0x000fe400078e000c */
[----:B------:R-:W-:-:S07]  /*0200*/  IMAD.MOV.U32 R3, RZ, RZ, R13 ;  /* 0x000000ffff037224 */ /* 0x000fce00078e000d */
.L_x_5:
[----:B------:R-:W-:Y:S05]  /*0210*/  BSYNC.RECONVERGENT B0 ;  /* 0x0000000000007941 */ /* 0x000fea0003800200 */
.L_x_4:
[----:B------:R-:W-:Y:S01]  /*0220*/  STG.E.64 desc[UR4][R4.64], R2 ;  /* 0x0000000204007986 */ /* 0x000fe2000c101b04 */
[----:B------:R-:W-:Y:S05]  /*0230*/  EXIT ;  /* 0x000000000000794d */ /* 0x000fea0003800000 */
        .weak           $__internal_0_$__cuda_sm20_div_rn_f64_full
        .type           $__internal_0_$__cuda_sm20_div_rn_f64_full,@function
        .size           $__internal_0_$__cuda_sm20_div_rn_f64_full,(.L_x_18 - $__internal_0_$__cuda_sm20_div_rn_f64_full)
$__internal_0_$__cuda_sm20_div_rn_f64_full:
[C---:B------:R-:W-:Y:S01]  /*0240*/  FSETP.GEU.AND P0, PT, |R7|.reuse, 1.469367938527859385e-39, PT ;  /* 0x001000000700780b */ /* 0x040fe20003f0e200 */
[----:B------:R-:W-:Y:S01]  /*0250*/  IMAD.MOV.U32 R16, RZ, RZ, 0x1 ;  /* 0x00000001ff107424 */ /* 0x000fe200078e00ff */
[----:B------:R-:W-:Y:S01]  /*0260*/  LOP3.LUT R2, R7, 0x800fffff, RZ, 0xc0, !PT ;  /* 0x800fffff07027812 */ /* 0x000fe200078ec0ff */
[----:B------:R-:W-:Y:S01]  /*0270*/  BSSY.RECONVERGENT B1, `(.L_x_6) ;  /* 0x0000055000017945 */ /* 0x000fe20003800200 */
[C---:B------:R-:W-:Y:S02]  /*0280*/  FSETP.GEU.AND P2, PT, |R9|.reuse, 1.469367938527859385e-39, PT ;  /* 0x001000000900780b */ /* 0x040fe40003f4e200 */
[----:B------:R-:W-:Y:S01]  /*0290*/  LOP3.LUT R3, R2, 0x3ff00000, RZ, 0xfc, !PT ;  /* 0x3ff0000002037812 */ /* 0x000fe200078efcff */
[----:B------:R-:W-:Y:S01]  /*02a0*/  IMAD.MOV.U32 R2, RZ, RZ, R6 ;  /* 0x000000ffff027224 */ /* 0x000fe200078e0006 */
[----:B------:R-:W-:Y:S02]  /*02b0*/  LOP3.LUT R12, R9, 0x7ff00000, RZ, 0xc0, !PT ;  /* 0x7ff00000090c7812 */ /* 0x000fe400078ec0ff */
[----:B------:R-:W-:-:S03]  /*02c0*/  LOP3.LUT R15, R7, 0x7ff00000, RZ, 0xc0, !PT ;  /* 0x7ff00000070f7812 */ /* 0x000fc600078ec0ff */
[----:B------:R-:W-:Y:S01]  /*02d0*/  @!P0 DMUL R2, R6, 8.98846567431157953865e+307 ;  /* 0x7fe0000006028828 */ /* 0x000fe20000000000 */
[----:B------:R-:W-:-:S03]  /*02e0*/  ISETP.GE.U32.AND P1, PT, R12, R15, PT ;  /* 0x0000000f0c00720c */ /* 0x000fc60003f26070 */
[----:B------:R-:W-:Y:S01]  /*02f0*/  @!P2 LOP3.LUT R13, R7, 0x7ff00000, RZ, 0xc0, !PT ;  /* 0x7ff00000070da812 */ /* 0x000fe200078ec0ff */
[----:B------:R-:W-:Y:S01]  /*0300*/  @!P2 IMAD.MOV.U32 R18, RZ, RZ, RZ ;  /* 0x000000ffff12a224 */ /* 0x000fe200078e00ff */
[----:B------:R-:W0:Y:S02]  /*0310*/  MUFU.RCP64H R17, R3 ;  /* 0x0000000300117308 */ /* 0x000e240000001800 */
[----:B------:R-:W-:Y:S01]  /*0320*/  @!P2 ISETP.GE.U32.AND P3, PT, R12, R13, PT ;  /* 0x0000000d0c00a20c */ /* 0x000fe20003f66070 */
[----:B------:R-:W-:-:S05]  /*0330*/  IMAD.MOV.U32 R13, RZ, RZ, 0x1ca00000 ;  /* 0x1ca00000ff0d7424 */ /* 0x000fca00078e00ff */
[----:B------:R-:W-:-:S04]  /*0340*/  @!P2 SEL R19, R13, 0x63400000, !P3 ;  /* 0x634000000d13a807 */ /* 0x000fc80005800000 */
[----:B------:R-:W-:-:S04]  /*0350*/  @!P2 LOP3.LUT R19, R19, 0x80000000, R9, 0xf8, !PT ;  /* 0x800000001313a812 */ /* 0x000fc800078ef809 */
[----:B------:R-:W-:Y:S01]  /*0360*/  @!P2 LOP3.LUT R19, R19, 0x100000, RZ, 0xfc, !PT ;  /* 0x001000001313a812 */ /* 0x000fe200078efcff */
[----:B0-----:R-:W-:-:S08]  /*0370*/  DFMA R10, R16, -R2, 1 ;  /* 0x3ff00000100a742b */ /* 0x001fd00000000802 */
[----:B------:R-:W-:-:S08]  /*0380*/  DFMA R10, R10, R10, R10 ;  /* 0x0000000a0a0a722b */ /* 0x000fd0000000000a */
[----:B------:R-:W-:Y:S01]  /*0390*/  DFMA R16, R16, R10, R16 ;  /* 0x0000000a1010722b */ /* 0x000fe20000000010 */
[----:B------:R-:W-:Y:S01]  /*03a0*/  SEL R11, R13, 0x63400000, !P1 ;  /* 0x634000000d0b7807 */ /* 0x000fe20004800000 */
[----:B------:R-:W-:-:S03]  /*03b0*/  IMAD.MOV.U32 R10, RZ, RZ, R8 ;  /* 0x000000ffff0a7224 */ /* 0x000fc600078e0008 */
[----:B------:R-:W-:-:S03]  /*03c0*/  LOP3.LUT R11, R11, 0x800fffff, R9, 0xf8, !PT ;  /* 0x800fffff0b0b7812 */ /* 0x000fc600078ef809 */
[----:B------:R-:W-:-:S03]  /*03d0*/  DFMA R20, R16, -R2, 1 ;  /* 0x3ff000001014742b */ /* 0x000fc60000000802 */
[----:B------:R-:W-:-:S05]  /*03e0*/  @!P2 DFMA R10, R10, 2, -R18 ;  /* 0x400000000a0aa82b */ /* 0x000fca0000000812 */
[----:B------:R-:W-:Y:S01]  /*03f0*/  DFMA R16, R16, R20, R16 ;  /* 0x000000141010722b */ /* 0x000fe20000000010 */
[----:B------:R-:W-:Y:S02]  /*0400*/  IMAD.MOV.U32 R21, RZ, RZ, R12 ;  /* 0x000000ffff157224 */ /* 0x000fe400078e000c */
[----:B------:R-:W-:Y:S01]  /*0410*/  IMAD.MOV.U32 R20, RZ, RZ, R15 ;  /* 0x000000ffff147224 */ /* 0x000fe200078e000f */
[----:B------:R-:W-:Y:S02]  /*0420*/  @!P0 LOP3.LUT R20, R3, 0x7ff00000, RZ, 0xc0, !PT ;  /* 0x7ff0000003148812 */ /* 0x000fe400078ec0ff */
[----:B------:R-:W-:Y:S02]  /*0430*/  @!P2 LOP3.LUT R21, R11, 0x7ff00000, RZ, 0xc0, !PT ;  /* 0x7ff000000b15a812 */ /* 0x000fe400078ec0ff */
[----:B------:R-:W-:Y:S01]  /*0440*/  DMUL R18, R16, R10 ;  /* 0x0000000a10127228 */ /* 0x000fe20000000000 */
[----:B------:R-:W-:Y:S02]  /*0450*/  VIADD R23, R20, 0xffffffff ;  /* 0xffffffff14177836 */ /* 0x000fe40000000000 */
[----:B------:R-:W-:-:S05]  /*0460*/  VIADD R22, R21, 0xffffffff ;  /* 0xffffffff15167836 */ /* 0x000fca0000000000 */
[----:B------:R-:W-:Y:S01]  /*0470*/  DFMA R14, R18, -R2, R10 ;  /* 0x80000002120e722b */ /* 0x000fe2000000000a */
[----:B------:R-:W-:-:S04]  /*0480*/  ISETP.GT.U32.AND P0, PT, R22, 0x7feffffe, PT ;  /* 0x7feffffe1600780c */ /* 0x000fc80003f04070 */
[----:B------:R-:W-:-:S03]  /*0490*/  ISETP.GT.U32.OR P0, PT, R23, 0x7feffffe, P0 ;  /* 0x7feffffe1700780c */ /* 0x000fc60000704470 */
[----:B------:R-:W-:-:S10]  /*04a0*/  DFMA R14, R16, R14, R18 ;  /* 0x0000000e100e722b */ /* 0x000fd40000000012 */
[----:B------:R-:W-:Y:S05]  /*04b0*/  @P0 BRA `(.L_x_7) ;  /* 0x00000000006c0947 */ /* 0x000fea0003800000 */
[----:B------:R-:W-:-:S04]  /*04c0*/  LOP3.LUT R9, R7, 0x7ff00000, RZ, 0xc0, !PT ;  /* 0x7ff0000007097812 */ /* 0x000fc800078ec0ff */
[CC--:B------:R-:W-:Y:S02]  /*04d0*/  VIADDMNMX R8, R12.reuse, -R9.reuse, 0xb9600000, !PT ;  /* 0xb96000000c087446 */ /* 0x0c0fe40007800909 */
[----:B------:R-:W-:Y:S02]  /*04e0*/  ISETP.GE.U32.AND P0, PT, R12, R9, PT ;  /* 0x000000090c00720c */ /* 0x000fe40003f06070 */
[----:B------:R-:W-:Y:S02]  /*04f0*/  VIMNMX R8, PT, PT, R8, 0x46a00000, PT ;  /* 0x46a0000008087848 */ /* 0x000fe40003fe0100 */
[----:B------:R-:W-:-:S05]  /*0500*/  SEL R13, R13, 0x63400000, !P0 ;  /* 0x634000000d0d7807 */ /* 0x000fca0004000000 */
[----:B------:R-:W-:Y:S02]  /*0510*/  IMAD.IADD R16, R8, 0x1, -R13 ;  /* 0x0000000108107824 */ /* 0x000fe400078e0a0d */
[----:B------:R-:W-:Y:S02]  /*0520*/  IMAD.MOV.U32 R8, RZ, RZ, RZ ;  /* 0x000000ffff087224 */ /* 0x000fe400078e00ff */
[----:B------:R-:W-:-:S06]  /*0530*/  VIADD R9, R16, 0x7fe00000 ;  /* 0x7fe0000010097836 */ /* 0x000fcc0000000000 */
[----:B------:R-:W-:-:S10]  /*0540*/  DMUL R12, R14, R8 ;  /* 0x000000080e0c7228 */ /* 0x000fd40000000000 */
[----:B------:R-:W-:-:S13]  /*0550*/  FSETP.GTU.AND P0, PT, |R13|, 1.469367938527859385e-39, PT ;  /* 0x001000000d00780b */ /* 0x000fda0003f0c200 */
[----:B------:R-:W-:Y:S05]  /*0560*/  @P0 BRA `(.L_x_8) ;  /* 0x0000000000940947 */ /* 0x000fea0003800000 */
[----:B------:R-:W-:Y:S01]  /*0570*/  DFMA R2, R14, -R2, R10 ;  /* 0x800000020e02722b */ /* 0x000fe2000000000a */
[----:B------:R-:W-:-:S09]  /*0580*/  IMAD.MOV.U32 R8, RZ, RZ, RZ ;  /* 0x000000ffff087224 */ /* 0x000fd200078e00ff */
[C---:B------:R-:W-:Y:S02]  /*0590*/  FSETP.NEU.AND P0, PT, R3.reuse, RZ, PT ;  /* 0x000000ff0300720b */ /* 0x040fe40003f0d000 */
[----:B------:R-:W-:-:S04]  /*05a0*/  LOP3.LUT R7, R3, 0x80000000, R7, 0x48, !PT ;  /* 0x8000000003077812 */ /* 0x000fc800078e4807 */
[----:B------:R-:W-:-:S07]  /*05b0*/  LOP3.LUT R9, R7, R9, RZ, 0xfc, !PT ;  /* 0x0000000907097212 */ /* 0x000fce00078efcff */
[----:B------:R-:W-:Y:S05]  /*05c0*/  @!P0 BRA `(.L_x_8) ;  /* 0x00000000007c8947 */ /* 0x000fea0003800000 */
[----:B------:R-:W-:Y:S01]  /*05d0*/  IMAD.MOV R3, RZ, RZ, -R16 ;  /* 0x000000ffff037224 */ /* 0x000fe200078e0a10 */
[----:B------:R-:W-:Y:S01]  /*05e0*/  DMUL.RP R8, R14, R8 ;  /* 0x000000080e087228 */ /* 0x000fe20000008000 */
[----:B------:R-:W-:-:S06]  /*05f0*/  IMAD.MOV.U32 R2, RZ, RZ, RZ ;  /* 0x000000ffff027224 */ /* 0x000fcc00078e00ff */
[----:B------:R-:W-:-:S03]  /*0600*/  DFMA R2, R12, -R2, R14 ;  /* 0x800000020c02722b */ /* 0x000fc6000000000e */
[----:B------:R-:W-:-:S03]  /*0610*/  LOP3.LUT R7, R9, R7, RZ, 0x3c, !PT ;  /* 0x0000000709077212 */ /* 0x000fc600078e3cff */
[----:B------:R-:W-:-:S04]  /*0620*/  IADD3 R2, PT, PT, -R16, -0x43300000, RZ ;  /* 0xbcd0000010027810 */ /* 0x000fc80007ffe1ff */
[----:B------:R-:W-:-:S04]  /*0630*/  FSETP.NEU.AND P0, PT, |R3|, R2, PT ;  /* 0x000000020300720b */ /* 0x000fc80003f0d200 */
[----:B------:R-:W-:Y:S02]  /*0640*/  FSEL R12, R8, R12, !P0 ;  /* 0x0000000c080c7208 */ /* 0x000fe40004000000 */
[----:B------:R-:W-:Y:S01]  /*0650*/  FSEL R13, R7, R13, !P0 ;  /* 0x0000000d070d7208 */ /* 0x000fe20004000000 */
[----:B------:R-:W-:Y:S06]  /*0660*/  BRA `(.L_x_8) ;  /* 0x0000000000547947 */ /* 0x000fec0003800000 */
.L_x_7:
[----:B------:R-:W-:-:S14]  /*0670*/  DSETP.NAN.AND P0, PT, R8, R8, PT ;  /* 0x000000080800722a */ /* 0x000fdc0003f08000 */
[----:B------:R-:W-:Y:S05]  /*0680*/  @P0 BRA `(.L_x_9) ;  /* 0x0000000000440947 */ /* 0x000fea0003800000 */
[----:B------:R-:W-:-:S14]  /*0690*/  DSETP.NAN.AND P0, PT, R6, R6, PT ;  /* 0x000000060600722a */ /* 0x000fdc0003f08000 */
[----:B------:R-:W-:Y:S05]  /*06a0*/  @P0 BRA `(.L_x_10) ;  /* 0x0000000000300947 */ /* 0x000fea0003800000 */
[----:B------:R-:W-:Y:S01]  /*06b0*/  ISETP.NE.AND P0, PT, R21, R20, PT ;  /* 0x000000141500720c */ /* 0x000fe20003f05270 */
[----:B------:R-:W-:Y:S02]  /*06c0*/  IMAD.MOV.U32 R12, RZ, RZ, 0x0 ;  /* 0x00000000ff0c7424 */ /* 0x000fe400078e00ff */
[----:B------:R-:W-:-:S10]  /*06d0*/  IMAD.MOV.U32 R13, RZ, RZ, -0x80000 ;  /* 0xfff80000ff0d7424 */ /* 0x000fd400078e00ff */
[----:B------:R-:W-:Y:S05]  /*06e0*/  @!P0 BRA `(.L_x_8) ;  /* 0x0000000000348947 */ /* 0x000fea0003800000 */
[----:B------:R-:W-:Y:S02]  /*06f0*/  ISETP.NE.AND P0, PT, R21, 0x7ff00000, PT ;  /* 0x7ff000001500780c */ /* 0x000fe40003f05270 */
[----:B------:R-:W-:Y:S02]  /*0700*/  LOP3.LUT R13, R9, 0x80000000, R7, 0x48, !PT ;  /* 0x80000000090d7812 */ /* 0x000fe400078e4807 */
[----:B------:R-:W-:-:S13]  /*0710*/  ISETP.EQ.OR P0, PT, R20, RZ, !P0 ;  /* 0x000000ff1400720c */ /* 0x000fda0004702670 */
[----:B------:R-:W-:Y:S01]  /*0720*/  @P0 LOP3.LUT R2, R13, 0x7ff00000, RZ, 0xfc, !PT ;  /* 0x7ff000000d020812 */ /* 0x000fe200078efcff */
[----:B------:R-:W-:Y:S02]  /*0730*/  @!P0 IMAD.MOV.U32 R12, RZ, RZ, RZ ;  /* 0x000000ffff0c8224 */ /* 0x000fe400078e00ff */
[----:B------:R-:W-:Y:S02]  /*0740*/  @P0 IMAD.MOV.U32 R12, RZ, RZ, RZ ;  /* 0x000000ffff0c0224 */ /* 0x000fe400078e00ff */
[----:B------:R-:W-:Y:S01]  /*0750*/  @P0 IMAD.MOV.U32 R13, RZ, RZ, R2 ;  /* 0x000000ffff0d0224 */ /* 0x000fe200078e0002 */
[----:B------:R-:W-:Y:S06]  /*0760*/  BRA `(.L_x_8) ;  /* 0x0000000000147947 */ /* 0x000fec0003800000 */
.L_x_10:
[----:B------:R-:W-:Y:S01]  /*0770*/  LOP3.LUT R13, R7, 0x80000, RZ, 0xfc, !PT ;  /* 0x00080000070d7812 */ /* 0x000fe200078efcff */
[----:B------:R-:W-:Y:S01]  /*0780*/  IMAD.MOV.U32 R12, RZ, RZ, R6 ;  /* 0x000000ffff0c7224 */ /* 0x000fe200078e0006 */
[----:B------:R-:W-:Y:S06]  /*0790*/  BRA `(.L_x_8) ;  /* 0x0000000000087947 */ /* 0x000fec0003800000 */
.L_x_9:
[----:B------:R-:W-:Y:S01]  /*07a0*/  LOP3.LUT R13, R9, 0x80000, RZ, 0xfc, !PT ;  /* 0x00080000090d7812 */ /* 0x000fe200078efcff */
[----:B------:R-:W-:-:S07]  /*07b0*/  IMAD.MOV.U32 R12, RZ, RZ, R8 ;  /* 0x000000ffff0c7224 */ /* 0x000fce00078e0008 */
.L_x_8:
[----:B------:R-:W-:Y:S05]  /*07c0*/  BSYNC.RECONVERGENT B1 ;  /* 0x0000000000017941 */ /* 0x000fea0003800200 */
.L_x_6:
[----:B------:R-:W-:Y:S02]  /*07d0*/  IMAD.MOV.U32 R2, RZ, RZ, R0 ;  /* 0x000000ffff027224 */ /* 0x000fe400078e0000 */
[----:B------:R-:W-:-:S04]  /*07e0*/  IMAD.MOV.U32 R3, RZ, RZ, 0x0 ;  /* 0x00000000ff037424 */ /* 0x000fc800078e00ff */
[----:B------:R-:W-:Y:S05]  /*07f0*/  RET.REL.NODEC R2 `(_Z9normalizePdi) ;  /* 0xfffffff802007950 */ /* 0x000fea0003c3ffff */
.L_x_11:
        /* <DEDUP_REMOVED lines=16> */
.L_x_18:


//--------------------- .text._Z26complex_conjugate_multiplyP7double2i --------------------------
	.section	.text._Z26complex_conjugate_multiplyP7double2i,"ax",@progbits
	.align	128
        .global         _Z26complex_conjugate_multiplyP7double2i
        .type           _Z26complex_conjugate_multiplyP7double2i,@function
        .size           _Z26complex_conjugate_multiplyP7double2i,(.L_x_24 - _Z26complex_conjugate_multiplyP7double2i)
        .other          _Z26complex_conjugate_multiplyP7double2i,@"STO_CUDA_ENTRY STV_DEFAULT"
_Z26complex_conjugate_multiplyP7double2i:
.text._Z26complex_conjugate_multiplyP7double2i:
        /* <DEDUP_REMOVED lines=9> */
[----:B------:R-:W1:Y:S01]  /*0090*/  LDCU.64 UR4, c[0x0][0x358] ;  /* 0x00006b00ff0477ac */ /* 0x000e620008000a00 */
[----:B0-----:R-:W-:-:S05]  /*00a0*/  IMAD.WIDE R2, R5, 0x10, R2 ;  /* 0x0000001005027825 */ /* 0x001fca00078e0202 */
[----:B-1----:R-:W2:Y:S02]  /*00b0*/  LDG.E.128 R4, desc[UR4][R2.64] ;  /* 0x0000000402047981 */ /* 0x002ea4000c1e1d00 */
[-C--:B--2---:R-:W-:Y:S02]  /*00c0*/  DMUL R8, R6, R6.reuse ;  /* 0x0000000606087228 */ /* 0x084fe40000000000 */
[----:B------:R-:W-:-:S06]  /*00d0*/  DMUL R6, R4, R6 ;  /* 0x0000000604067228 */ /* 0x000fcc0000000000 */
[----:B------:R-:W-:Y:S02]  /*00e0*/  DFMA R8, R4, R4, R8 ;  /* 0x000000040408722b */ /* 0x000fe40000000008 */
[----:B------:R-:W-:-:S07]  /*00f0*/  DADD R10, R6, -R6 ;  /* 0x00000000060a7229 */ /* 0x000fce0000000806 */
[----:B------:R-:W-:Y:S01]  /*0100*/  STG.E.128 desc[UR4][R2.64], R8 ;  /* 0x0000000802007986 */ /* 0x000fe2000c101d04 */
[----:B------:R-:W-:Y:S05]  /*0110*/  EXIT ;  /* 0x000000000000794d */ /* 0x000fea0003800000 */
.L_x_12:
        /* <DEDUP_REMOVED lines=14> */
.L_x_24:


//--------------------- .text._Z21subtract_mean_and_padPdiid --------------------------
	.section	.text._Z21subtract_mean_and_padPdiid,"ax",@progbits
	.align	128
        .global         _Z21subtract_mean_and_padPdiid
        .type           _Z21subtract_mean_and_padPdiid,@function
        .size           _Z21subtract_mean_and_padPdiid,(.L_x_25 - _Z21subtract_mean_and_padPdiid)
        .other          _Z21subtract_mean_and_padPdiid,@"STO_CUDA_ENTRY STV_DEFAULT"
_Z21subtract_mean_and_padPdiid:
.text._Z21subtract_mean_and_padPdiid:
[----:B------:R-:W-:Y:S01]  /*0000*/  LDC R1, c[0x0][0x37c] ;  /* 0x0000df00ff017b82 */ /* 0x000fe20000000800 */
[----:B------:R-:W0:Y:S07]  /*0010*/  S2R R0, SR_TID.X ;  /* 0x0000000000007919 */ /* 0x000e2e0000002100 */
[----:B------:R-:W0:Y:S01]  /*0020*/  S2UR UR4, SR_CTAID.X ;  /* 0x00000000000479c3 */ /* 0x000e220000002500 */
[----:B------:R-:W1:Y:S07]  /*0030*/  LDCU UR5, c[0x0][0x388] ;  /* 0x00007100ff0577ac */ /* 0x000e6e0008000800 */
[----:B------:R-:W0:Y:S02]  /*0040*/  LDC R5, c[0x0][0x360] ;  /* 0x0000d800ff057b82 */ /* 0x000e240000000800 */
[----:B0-----:R-:W-:-:S05]  /*0050*/  IMAD R5, R5, UR4, R0 ;  /* 0x0000000405057c24 */ /* 0x001fca000f8e0200 */
[----:B-1----:R-:W-:Y:S01]  /*0060*/  ISETP.GE.AND P0, PT, R5, UR5, PT ;  /* 0x0000000505007c0c */ /* 0x002fe2000bf06270 */
[----:B------:R-:W0:-:S12]  /*0070*/  LDCU.64 UR4, c[0x0][0x358] ;  /* 0x00006b00ff0477ac */ /* 0x000e180008000a00 */
[----:B------:R-:W-:Y:S05]  /*0080*/  @P0 BRA `(.L_x_13) ;  /* 0x00000000001c0947 */ /* 0x000fea0003800000 */
[----:B------:R-:W1:Y:S01]  /*0090*/  LDC.64 R2, c[0x0][0x380] ;  /* 0x0000e000ff027b82 */ /* 0x000e620000000a00 */
[----:B------:R-:W2:Y:S01]  /*00a0*/  LDCU.64 UR6, c[0x0][0x390] ;  /* 0x00007200ff0677ac */ /* 0x000ea20008000a00 */
[----:B-1----:R-:W-:-:S05]  /*00b0*/  IMAD.WIDE R2, R5, 0x8, R2 ;  /* 0x0000000805027825 */ /* 0x002fca00078e0202 */
[----:B0-----:R-:W2:Y:S02]  /*00c0*/  LDG.E.64 R4, desc[UR4][R2.64] ;  /* 0x0000000402047981 */ /* 0x001ea4000c1e1b00 */
[----:B--2---:R-:W-:-:S07]  /*00d0*/  DADD R4, R4, -UR6 ;  /* 0x8000000604047e29 */ /* 0x004fce0008000000 */
[----:B------:R-:W-:Y:S01]  /*00e0*/  STG.E.64 desc[UR4][R2.64], R4 ;  /* 0x0000000402007986 */ /* 0x000fe2000c101b04 */
[----:B------:R-:W-:Y:S05]  /*00f0*/  EXIT ;  /* 0x000000000000794d */ /* 0x000fea0003800000 */
.L_x_13:
[----:B------:R-:W1:Y:S02]  /*0100*/  LDCU UR6, c[0x0][0x38c] ;  /* 0x00007180ff0677ac */ /* 0x000e640008000800 */
[----:B-1----:R-:W-:-:S13]  /*0110*/  ISETP.GE.AND P0, PT, R5, UR6, PT ;  /* 0x0000000605007c0c */ /* 0x002fda000bf06270 */
[----:B0-----:R-:W-:Y:S05]  /*0120*/  @P0 EXIT ;  /* 0x000000000000094d */ /* 0x001fea0003800000 */
[----:B------:R-:W0:Y:S02]  /*0130*/  LDC.64 R2, c[0x0][0x380] ;  /* 0x0000e000ff027b82 */ /* 0x000e240000000a00 */
[----:B0-----:R-:W-:-:S05]  /*0140*/  IMAD.WIDE R2, R5, 0x8, R2 ;  /* 0x0000000805027825 */ /* 0x001fca00078e0202 */
[----:B------:R-:W-:Y:S01]  /*0150*/  STG.E.64 desc[UR4][R2.64], RZ ;  /* 0x000000ff02007986 */ /* 0x000fe2000c101b04 */
[----:B------:R-:W-:Y:S05]  /*0160*/  EXIT ;  /* 0x000000000000794d */ /* 0x000fea0003800000 */
.L_x_14:
        /* <DEDUP_REMOVED lines=9> */
.L_x_25:


//--------------------- .text._Z11mean_kernelPKdPdi --------------------------
	.section	.text._Z11mean_kernelPKdPdi,"ax",@progbits
	.align	128
        .global         _Z11mean_kernelPKdPdi
        .type           _Z11mean_kernelPKdPdi,@function
        .size           _Z11mean_kernelPKdPdi,(.L_x_26 - _Z11mean_kernelPKdPdi)
        .other          _Z11mean_kernelPKdPdi,@"STO_CUDA_ENTRY STV_DEFAULT"
_Z11mean_kernelPKdPdi:
.text._Z11mean_kernelPKdPdi:
[----:B------:R-:W-:Y:S01]  /*0000*/  LDC R1, c[0x0][0x37c] ;  /* 0x0000df00ff017b82 */ /* 0x000fe20000000800 */
[----:B------:R-:W0:Y:S01]  /*0010*/  S2R R8, SR_TID.X ;  /* 0x0000000000087919 */ /* 0x000e220000002100 */
[----:B------:R-:W0:Y:S01]  /*0020*/  LDCU UR8, c[0x0][0x360] ;  /* 0x00006c00ff0877ac */ /* 0x000e220008000800 */
[----:B------:R-:W-:Y:S01]  /*0030*/  CS2R R2, SRZ ;  /* 0x0000000000027805 */ /* 0x000fe2000001ff00 */
[----:B------:R-:W0:Y:S01]  /*0040*/  S2R R9, SR_CTAID.X ;  /* 0x0000000000097919 */ /* 0x000e220000002500 */
[----:B------:R-:W1:Y:S01]  /*0050*/  LDCU UR4, c[0x0][0x390] ;  /* 0x00007200ff0477ac */ /* 0x000e620008000800 */
[----:B------:R-:W2:Y:S01]  /*0060*/  LDCU.64 UR6, c[0x0][0x358] ;  /* 0x00006b00ff0677ac */ /* 0x000ea20008000a00 */
[----:B0-----:R-:W-:-:S05]  /*0070*/  IMAD R7, R9, UR8, R8 ;  /* 0x0000000809077c24 */ /* 0x001fca000f8e0208 */
[----:B-1----:R-:W-:-:S13]  /*0080*/  ISETP.GE.U32.AND P0, PT, R7, UR4, PT ;  /* 0x0000000407007c0c */ /* 0x002fda000bf06070 */
[----:B------:R-:W0:Y:S02]  /*0090*/  @!P0 LDC.64 R4, c[0x0][0x380] ;  /* 0x0000e000ff048b82 */ /* 0x000e240000000a00 */
[----:B0-----:R-:W-:-:S05]  /*00a0*/  @!P0 IMAD.WIDE.U32 R4, R7, 0x8, R4 ;  /* 0x0000000807048825 */ /* 0x001fca00078e0004 */
[----:B--2---:R-:W2:Y:S01]  /*00b0*/  @!P0 LDG.E.64 R2, desc[UR6][R4.64] ;  /* 0x0000000604028981 */ /* 0x004ea2000c1e1b00 */
[----:B------:R-:W0:Y:S01]  /*00c0*/  S2UR UR5, SR_CgaCtaId ;  /* 0x00000000000579c3 */ /* 0x000e220000008800 */
[----:B------:R-:W-:Y:S01]  /*00d0*/  IMAD.U32 R0, RZ, RZ, UR8 ;  /* 0x00000008ff007e24 */ /* 0x000fe2000f8e00ff */
[----:B------:R-:W-:Y:S01]  /*00e0*/  UMOV UR4, 0x400 ;  /* 0x0000040000047882 */ /* 0x000fe20000000000 */
[----:B------:R-:W-:-:S03]  /*00f0*/  ISETP.NE.AND P0, PT, R8, RZ, PT ;  /* 0x000000ff0800720c */ /* 0x000fc60003f05270 */
[----:B------:R-:W-:Y:S01]  /*0100*/  ISETP.GE.U32.AND P1, PT, R0, 0x2, PT ;  /* 0x000000020000780c */ /* 0x000fe20003f26070 */
[----:B0-----:R-:W-:-:S06]  /*0110*/  ULEA UR4, UR5, UR4, 0x18 ;  /* 0x0000000405047291 */ /* 0x001fcc000f8ec0ff */
[----:B------:R-:W-:-:S05]  /*0120*/  LEA R7, R8, UR4, 0x3 ;  /* 0x0000000408077c11 */ /* 0x000fca000f8e18ff */
[----:B--2---:R0:W-:Y:S01]  /*0130*/  STS.64 [R7], R2 ;  /* 0x0000000207007388 */ /* 0x0041e20000000a00 */
[----:B------:R-:W-:Y:S06]  /*0140*/  BAR.SYNC.DEFER_BLOCKING 0x0 ;  /* 0x0000000000007b1d */ /* 0x000fec0000010000 */
[----:B------:R-:W-:Y:S05]  /*0150*/  @!P1 BRA `(.L_x_15) ;  /* 0x00000000002c9947 */ /* 0x000fea0003800000 */
.L_x_16:
[----:B------:R-:W-:-:S04]  /*0160*/  SHF.R.U32.HI R10, RZ, 0x1, R0 ;  /* 0x00000001ff0a7819 */ /* 0x000fc80000011600 */
[----:B------:R-:W-:-:S13]  /*0170*/  ISETP.GE.U32.AND P1, PT, R8, R10, PT ;  /* 0x0000000a0800720c */ /* 0x000fda0003f26070 */
[----:B------:R-:W-:Y:S01]  /*0180*/  @!P1 IMAD R6, R10, 0x8, R7 ;  /* 0x000000080a069824 */ /* 0x000fe200078e0207 */
[----:B------:R-:W-:Y:S04]  /*0190*/  @!P1 LDS.64 R4, [R7] ;  /* 0x0000000007049984 */ /* 0x000fe80000000a00 */
[----:B0-----:R-:W0:Y:S02]  /*01a0*/  @!P1 LDS.64 R2, [R6] ;  /* 0x0000000006029984 */ /* 0x001e240000000a00 */
[----:B0-----:R-:W-:-:S07]  /*01b0*/  @!P1 DADD R2, R2, R4 ;  /* 0x0000000002029229 */ /* 0x001fce0000000004 */
[----:B------:R1:W-:Y:S01]  /*01c0*/  @!P1 STS.64 [R7], R2 ;  /* 0x0000000207009388 */ /* 0x0003e20000000a00 */
[----:B------:R-:W-:Y:S01]  /*01d0*/  BAR.SYNC.DEFER_BLOCKING 0x0 ;  /* 0x0000000000007b1d */ /* 0x000fe20000010000 */
[----:B------:R-:W-:Y:S01]  /*01e0*/  ISETP.GT.U32.AND P1, PT, R0, 0x3, PT ;  /* 0x000000030000780c */ /* 0x000fe20003f24070 */
[----:B------:R-:W-:-:S12]  /*01f0*/  IMAD.MOV.U32 R0, RZ, RZ, R10 ;  /* 0x000000ffff007224 */ /* 0x000fd800078e000a */
[----:B-1----:R-:W-:Y:S05]  /*0200*/  @P1 BRA `(.L_x_16) ;  /* 0xfffffffc00d41947 */ /* 0x002fea000383ffff */
.L_x_15:
[----:B------:R-:W-:Y:S05]  /*0210*/  @P0 EXIT ;  /* 0x000000000000094d */ /* 0x000fea0003800000 */
[----:B------:R-:W1:Y:S01]  /*0220*/  S2UR UR5, SR_CgaCtaId ;  /* 0x00000000000579c3 */ /* 0x000e620000008800 */
[----:B------:R-:W-:-:S07]  /*0230*/  UMOV UR4, 0x400 ;  /* 0x0000040000047882 */ /* 0x000fce0000000000 */
[----:B------:R-:W2:Y:S01]  /*0240*/  LDC.64 R4, c[0x0][0x388] ;  /* 0x0000e200ff047b82 */ /* 0x000ea20000000a00 */
[----:B-1----:R-:W-:Y:S01]  /*0250*/  ULEA UR4, UR5, UR4, 0x18 ;  /* 0x0000000405047291 */ /* 0x002fe2000f8ec0ff */
[----:B--2---:R-:W-:-:S08]  /*0260*/  IMAD.WIDE.U32 R4, R9, 0x8, R4 ;  /* 0x0000000809047825 */ /* 0x004fd000078e0004 */
[----:B0-----:R-:W0:Y:S04]  /*0270*/  LDS.64 R2, [UR4] ;  /* 0x00000004ff027984 */ /* 0x001e280008000a00 */
[----:B0-----:R-:W-:Y:S01]  /*0280*/  STG.E.64 desc[UR6][R4.64], R2 ;  /* 0x0000000204007986 */ /* 0x001fe2000c101b06 */
[----:B------:R-:W-:Y:S05]  /*0290*/  EXIT ;  /* 0x000000000000794d */ /* 0x000fea0003800000 */
.L_x_17:
        /* <DEDUP_REMOVED lines=14> */
.L_x_26:


//--------------------- .nv.shared._ZN3cub18CUB_300001_SM_10006detail11EmptyKernelIvEEvv --------------------------
	.section	.nv.shared._ZN3cub18CUB_300001_SM_10006detail11EmptyKernelIvEEvv,"aw",@nobits
	.sectionflags	@""
	.align	16
	.zero		1024


//--------------------- .nv.shared.reserved.0     --------------------------
	.section	.nv.shared.reserved.0,"aw",@nobits
	.weak		__nv_reservedSMEM_offset_0_alias
	.size		__nv_reservedSMEM_offset_0_alias, 0, 64
	.other		__nv_reservedSMEM_offset_0_alias,@"STO_CUDA_RESERVED_SHARED STV_DEFAULT"
__nv_reservedSMEM_offset_0_alias:
	.zero		0
	.zero		64


//--------------------- .nv.global                --------------------------
	.section	.nv.global,"aw",@nobits
.nv.global:
	.type		_ZN34_INTERNAL_78dff46a_4_k_cu_fa7f0ee46thrust24THRUST_300001_SM_1000_NS12placeholders2_8E,@object
	.size		_ZN34_INTERNAL_78dff46a_4_k_cu_fa7f0ee46thrust24THRUST_300001_SM_1000_NS12placeholders2_8E,(_ZN34_INTERNAL_78dff46a_4_k_cu_fa7f0ee44cuda3std3__436_GLOBAL__N__78dff46a_4_k_cu_fa7f0ee46ignoreE - _ZN34_INTERNAL_78dff46a_4_k_cu_fa7f0ee46thrust24THRUST_300001_SM_1000_NS12placeholders2_8E)
_ZN34_INTERNAL_78dff46a_4_k_cu_fa7f0ee46thrust24THRUST_300001_SM_1000_NS12placeholders2_8E:
	.zero		1
	.type		_ZN34_INTERNAL_78dff46a_4_k_cu_fa7f0ee44cuda3std3__436_GLOBAL__N__78dff46a_4_k_cu_fa7f0ee46ignoreE,@object
	.size		_ZN34_INTERNAL_78dff46a_4_k_cu_fa7f0ee44cuda3std3__436_GLOBAL__N__78dff46a_4_k_cu_fa7f0ee46ignoreE,(_ZN34_INTERNAL_78dff46a_4_k_cu_fa7f0ee44cuda3std6ranges3__45__cpo4dataE - _ZN34_INTERNAL_78dff46a_4_k_cu_fa7f0ee44cuda3std3__436_GLOBAL__N__78dff46a_4_k_cu_fa7f0ee46ignoreE)
_ZN34_INTERNAL_78dff46a_4_k_cu_fa7f0ee44cuda3std3__436_GLOBAL__N__78dff46a_4_k_cu_fa7f0ee46ignoreE:
	.zero		1
	.type		_ZN34_INTERNAL_78dff46a_4_k_cu_fa7f0ee44cuda3std6ranges3__45__cpo4dataE,@object
	.size		_ZN34_INTERNAL_78dff46a_4_k_cu_fa7f0ee44cuda3std6ranges3__45__cpo4dataE,(_ZN34_INTERNAL_78dff46a_4_k_cu_fa7f0ee46thrust24THRUST_300001_SM_1000_NS6system3cpp3parE - _ZN34_INTERNAL_78dff46a_4_k_cu_fa7f0ee44cuda3std6ranges3__45__cpo4dataE)
_ZN34_INTERNAL_78dff46a_4_k_cu_fa7f0ee44cuda3std6ranges3__45__cpo4dataE:
	.zero		1
	.type		_ZN34_INTERNAL_78dff46a_4_k_cu_fa7f0ee46thrust24THRUST_300001_SM_1000_NS6system3cpp3parE,@object
	.size		_ZN34_INTERNAL_78dff46a_4_k_cu_fa7f0ee46thrust24THRUST_300001_SM_1000_NS6system3cpp3parE,(_ZN34_INTERNAL_78dff46a_4_k_cu_fa7f0ee44cuda3std3__45__cpo5beginE - _ZN34_INTERNAL_78dff46a_4_k_cu_fa7f0ee46thrust24THRUST_300001_SM_1000_NS6system3cpp3parE)
_ZN34_INTERNAL_78dff46a_4_k_cu_fa7f0ee46thrust24THRUST_300001_SM_1000_NS6system3cpp3parE:
	.zero		1
	.type		_ZN34_INTERNAL_78dff46a_4_k_cu_fa7f0ee44cuda3std3__45__cpo5beginE,@object
	.size		_ZN34_INTERNAL_78dff46a_4_k_cu_fa7f0ee44cuda3std3__45__cpo5beginE,(_ZN34_INTERNAL_78dff46a_4_k_cu_fa7f0ee44cuda3std6ranges3__45__cpo5beginE - _ZN34_INTERNAL_78dff46a_4_k_cu_fa7f0ee44cuda3std3__45__cpo5beginE)
_ZN34_INTERNAL_78dff46a_4_k_cu_fa7f0ee44cuda3std3__45__cpo5beginE:
	.zero		1
	.type		_ZN34_INTERNAL_78dff46a_4_k_cu_fa7f0ee44cuda3std6ranges3__45__cpo5beginE,@object
	.size		_ZN34_INTERNAL_78dff46a_4_k_cu_fa7f0ee44cuda3std6ranges3__45__cpo5beginE,(_ZN34_INTERNAL_78dff46a_4_k_cu_fa7f0ee46thrust24THRUST_300001_SM_1000_NS6deviceE - _ZN34_INTERNAL_78dff46a_4_k_cu_fa7f0ee44cuda3std6ranges3__45__cpo5beginE)
_ZN34_INTERNAL_78dff46a_4_k_cu_fa7f0ee44cuda3std6ranges3__45__cpo5beginE:
	.zero		1
	.type		_ZN34_INTERNAL_78dff46a_4_k_cu_fa7f0ee46thrust24THRUST_300001_SM_1000_NS6deviceE,@object
	.size		_ZN34_INTERNAL_78dff46a_4_k_cu_fa7f0ee46thrust24THRUST_300001_SM_1000_NS6deviceE,(_ZN34_INTERNAL_78dff46a_4_k_cu_fa7f0ee44cuda3std3__47nulloptE - _ZN34_INTERNAL_78dff46a_4_k_cu_fa7f0ee46thrust24THRUST_300001_SM_1000_NS6deviceE)
_ZN34_INTERNAL_78dff46a_4_k_cu_fa7f0ee46thrust24THRUST_300001_SM_1000_NS6deviceE:
	.zero		1
	.type		_ZN34_INTERNAL_78dff46a_4_k_cu_fa7f0ee44cuda3std3__47nulloptE,@object
	.size		_ZN34_INTERNAL_78dff46a_4_k_cu_fa7f0ee44cuda3std3__47nulloptE,(_ZN34_INTERNAL_78dff46a_4_k_cu_fa7f0ee44cuda3std6ranges3__45__cpo8distanceE - _ZN34_INTERNAL_78dff46a_4_k_cu_fa7f0ee44cuda3std3__47nulloptE)
_ZN34_INTERNAL_78dff46a_4_k_cu_fa7f0ee44cuda3std3__47nulloptE:
	.zero		1
	.type		_ZN34_INTERNAL_78dff46a_4_k_cu_fa7f0ee44cuda3std6ranges3__45__cpo8distanceE,@object
	.size		_ZN34_INTERNAL_78dff46a_4_k_cu_fa7f0ee44cuda3std6ranges3__45__cpo8distanceE,(_ZN34_INTERNAL_78dff46a_4_k_cu_fa7f0ee46thrust24THRUST_300001_SM_1000_NS12placeholders2_4E - _ZN34_INTERNAL_78dff46a_4_k_cu_fa7f0ee44cuda3std6ranges3__45__cpo8distanceE)
_ZN34_INTERNAL_78dff46a_4_k_cu_fa7f0ee44cuda3std6ranges3__45__cpo8distanceE:
	.zero		1
	.type		_ZN34_INTERNAL_78dff46a_4_k_cu_fa7f0ee46thrust24THRUST_300001_SM_1000_NS12placeholders2_4E,@object
	.size		_ZN34_INTERNAL_78dff46a_4_k_cu_fa7f0ee46thrust24THRUST_300001_SM_1000_NS12placeholders2_4E,(_ZN34_INTERNAL_78dff46a_4_k_cu_fa7f0ee44cuda3std3__45__cpo6rbeginE - _ZN34_INTERNAL_78dff46a_4_k_cu_fa7f0ee46thrust24THRUST_300001_SM_1000_NS12placeholders2_4E)
_ZN34_INTERNAL_78dff46a_4_k_cu_fa7f0ee46thrust24THRUST_300001_SM_1000_NS12placeholders2_4E:
	.zero		1
	.type		_ZN34_INTERNAL_78dff46a_4_k_cu_fa7f0ee44cuda3std3__45__cpo6rbeginE,@object
	.size		_ZN34_INTERNAL_78dff46a_4_k_cu_fa7f0ee44cuda3std3__45__cpo6rbeginE,(_ZN34_INTERNAL_78dff46a_4_k_cu_fa7f0ee44cuda3std6ranges3__45__cpo7advanceE - _ZN34_INTERNAL_78dff46a_4_k_cu_fa7f0ee44cuda3std3__45__cpo6rbeginE)
_ZN34_INTERNAL_78dff46a_4_k_cu_fa7f0ee44cuda3std3__45__cpo6rbeginE:
	.zero		1
	.type		_ZN34_INTERNAL_78dff46a_4_k_cu_fa7f0ee44cuda3std6ranges3__45__cpo7advanceE,@object
	.size		_ZN34_INTERNAL_78dff46a_4_k_cu_fa7f0ee44cuda3std6ranges3__45__cpo7advanceE,(_ZN34_INTERNAL_78dff46a_4_k_cu_fa7f0ee46thrust24THRUST_300001_SM_1000_NS12placeholders3_10E - _ZN34_INTERNAL_78dff46a_4_k_cu_fa7f0ee44cuda3std6ranges3__45__cpo7advanceE)
_ZN34_INTERNAL_78dff46a_4_k_cu_fa7f0ee44cuda3std6ranges3__45__cpo7advanceE:
	.zero		1
	.type		_ZN34_INTERNAL_78dff46a_4_k_cu_fa7f0ee46thrust24THRUST_300001_SM_1000_NS12placeholders3_10E,@object
	.size		_ZN34_INTERNAL_78dff46a_4_k_cu_fa7f0ee46thrust24THRUST_300001_SM_1000_NS12placeholders3_10E,(_ZN34_INTERNAL_78dff46a_4_k_cu_fa7f0ee44cuda3std3__48in_placeE - _ZN34_INTERNAL_78dff46a_4_k_cu_fa7f0ee46thrust24THRUST_300001_SM_1000_NS12placeholders3_10E)
_ZN34_INTERNAL_78dff46a_4_k_cu_fa7f0ee46thrust24THRUST_300001_SM_1000_NS12placeholders3_10E:
	.zero		1
	.type		_ZN34_INTERNAL_78dff46a_4_k_cu_fa7f0ee44cuda3std3__48in_placeE,@object
	.size		_ZN34_INTERNAL_78dff46a_4_k_cu_fa7f0ee44cuda3std3__48in_placeE,(_ZN34_INTERNAL_78dff46a_4_k_cu_fa7f0ee44cuda3std6ranges3__45__cpo4sizeE - _ZN34_INTERNAL_78dff46a_4_k_cu_fa7f0ee44cuda3std3__48in_placeE)
_ZN34_INTERNAL_78dff46a_4_k_cu_fa7f0ee44cuda3std3__48in_placeE:
	.zero		1
	.type		_ZN34_INTERNAL_78dff46a_4_k_cu_fa7f0ee44cuda3std6ranges3__45__cpo4sizeE,@object
	.size		_ZN34_INTERNAL_78dff46a_4_k_cu_fa7f0ee44cuda3std6ranges3__45__cpo4sizeE,(_ZN34_INTERNAL_78dff46a_4_k_cu_fa7f0ee46thrust24THRUST_300001_SM_1000_NS12placeholders2_2E - _ZN34_INTERNAL_78dff46a_4_k_cu_fa7f0ee44cuda3std6ranges3__45__cpo4sizeE)
_ZN34_INTERNAL_78dff46a_4_k_cu_fa7f0ee44cuda3std6ranges3__45__cpo4sizeE:
	.zero		1
	.type		_ZN34_INTERNAL_78dff46a_4_k_cu_fa7f0ee46thrust24THRUST_300001_SM_1000_NS12placeholders2_2E,@object
	.size		_ZN34_INTERNAL_78dff46a_4_k_cu_fa7f0ee46thrust24THRUST_300001_SM_1000_NS12placeholders2_2E,(_ZN34_INTERNAL_78dff46a_4_k_cu_fa7f0ee44cuda3std3__45__cpo6cbeginE - _ZN34_INTERNAL_78dff46a_4_k_cu_fa7f0ee46thrust24THRUST_300001_SM_1000_NS12placeholders2_2E)
_ZN34_INTERNAL_78dff46a_4_k_cu_fa7f0ee46thrust24THRUST_300001_SM_1000_NS12placeholders2_2E:
	.zero		1
	.type		_ZN34_INTERNAL_78dff46a_4_k_cu_fa7f0ee44cuda3std3__45__cpo6cbeginE,@object
	.size		_ZN34_INTERNAL_78dff46a_4_k_cu_fa7f0ee44cuda3std3__45__cpo6cbeginE,(_ZN34_INTERNAL_78dff46a_4_k_cu_fa7f0ee44cuda3std6ranges3__45__cpo6cbeginE - _ZN34_INTERNAL_78dff46a_4_k_cu_fa7f0ee44cuda3std3__45__cpo6cbeginE)
_ZN34_INTERNAL_78dff46a_4_k_cu_fa7f0ee44cuda3std3__45__cpo6cbeginE:
	.zero		1
	.type		_ZN34_INTERNAL_78dff46a_4_k_cu_fa7f0ee44cuda3std6ranges3__45__cpo6cbeginE,@object
	.size		_ZN34_INTERNAL_78dff46a_4_k_cu_fa7f0ee44cuda3std6ranges3__45__cpo6cbeginE,(_ZN34_INTERNAL_78dff46a_4_k_cu_fa7f0ee46thrust24THRUST_300001_SM_1000_NS12placeholders2_6E - _ZN34_INTERNAL_78dff46a_4_k_cu_fa7f0ee44cuda3std6ranges3__45__cpo6cbeginE)
_ZN34_INTERNAL_78dff46a_4_k_cu_fa7f0ee44cuda3std6ranges3__45__cpo6cbeginE:
	.zero		1
	.type		_ZN34_INTERNAL_78dff46a_4_k_cu_fa7f0ee46thrust24THRUST_300001_SM_1000_NS12placeholders2_6E,@object
	.size		_ZN34_INTERNAL_78dff46a_4_k_cu_fa7f0ee46thrust24THRUST_300001_SM_1000_NS12placeholders2_6E,(_ZN34_INTERNAL_78dff46a_4_k_cu_fa7f0ee44cuda3std3__45__cpo7crbeginE - _ZN34_INTERNAL_78dff46a_4_k_cu_fa7f0ee46thrust24THRUST_300001_SM_1000_NS12placeholders2_6E)
_ZN34_INTERNAL_78dff46a_4_k_cu_fa7f0ee46thrust24THRUST_300001_SM_1000_NS12placeholders2_6E:
	.zero		1
	.type		_ZN34_INTERNAL_78dff46a_4_k_cu_fa7f0ee44cuda3std3__45__cpo7crbeginE,@object
	.size		_ZN34_INTERNAL_78dff46a_4_k_cu_fa7f0ee44cuda3std3__45__cpo7crbeginE,(_ZN34_INTERNAL_78dff46a_4_k_cu_fa7f0ee44cuda3std6ranges3__45__cpo4nextE - _ZN34_INTERNAL_78dff46a_4_k_cu_fa7f0ee44cuda3std3__45__cpo7crbeginE)
_ZN34_INTERNAL_78dff46a_4_k_cu_fa7f0ee44cuda3std3__45__cpo7crbeginE:
	.zero		1
	.type		_ZN34_INTERNAL_78dff46a_4_k_cu_fa7f0ee44cuda3std6ranges3__45__cpo4nextE,@object
	.size		_ZN34_INTERNAL_78dff46a_4_k_cu_fa7f0ee44cuda3std6ranges3__45__cpo4nextE,(_ZN34_INTERNAL_78dff46a_4_k_cu_fa7f0ee44cuda3std6ranges3__45__cpo4swapE - _ZN34_INTERNAL_78dff46a_4_k_cu_fa7f0ee44cuda3std6ranges3__45__cpo4nextE)
_ZN34_INTERNAL_78dff46a_4_k_cu_fa7f0ee44cuda3std6ranges3__45__cpo4nextE:
	.zero		1
	.type		_ZN34_INTERNAL_78dff46a_4_k_cu_fa7f0ee44cuda3std6ranges3__45__cpo4swapE,@object
	.size		_ZN34_INTERNAL_78dff46a_4_k_cu_fa7f0ee44cuda3std6ranges3__45__cpo4swapE,(_ZN34_INTERNAL_78dff46a_4_k_cu_fa7f0ee46thrust24THRUST_300001_SM_1000_NS8cuda_cub10par_nosyncE - _ZN34_INTERNAL_78dff46a_4_k_cu_fa7f0ee44cuda3std6ranges3__45__cpo4swapE)
_ZN34_INTERNAL_78dff46a_4_k_cu_fa7f0ee44cuda3std6ranges3__45__cpo4swapE:
	.zero		1
	.type		_ZN34_INTERNAL_78dff46a_4_k_cu_fa7f0ee46thrust24THRUST_300001_SM_1000_NS8cuda_cub10par_nosyncE,@object
	.size		_ZN34_INTERNAL_78dff46a_4_k_cu_fa7f0ee46thrust24THRUST_300001_SM_1000_NS8cuda_cub10par_nosyncE,(_ZN34_INTERNAL_78dff46a_4_k_cu_fa7f0ee46thrust24THRUST_300001_SM_1000_NS3seqE - _ZN34_INTERNAL_78dff46a_4_k_cu_fa7f0ee46thrust24THRUST_300001_SM_1000_NS8cuda_cub10par_nosyncE)
_ZN34_INTERNAL_78dff46a_4_k_cu_fa7f0ee46thrust24THRUST_300001_SM_1000_NS8cuda_cub10par_nosyncE:
	.zero		1
	.type		_ZN34_INTERNAL_78dff46a_4_k_cu_fa7f0ee46thrust24THRUST_300001_SM_1000_NS3seqE,@object
	.size		_ZN34_INTERNAL_78dff46a_4_k_cu_fa7f0ee46thrust24THRUST_300001_SM_1000_NS3seqE,(_ZN34_INTERNAL_78dff46a_4_k_cu_fa7f0ee44cuda3std3__420unreachable_sentinelE - _ZN34_INTERNAL_78dff46a_4_k_cu_fa7f0ee46thrust24THRUST_300001_SM_1000_NS3seqE)
_ZN34_INTERNAL_78dff46a_4_k_cu_fa7f0ee46thrust24THRUST_300001_SM_1000_NS3seqE:
	.zero		1
	.type		_ZN34_INTERNAL_78dff46a_4_k_cu_fa7f0ee44cuda3std3__420unreachable_sentinelE,@object
	.size		_ZN34_INTERNAL_78dff46a_4_k_cu_fa7f0ee44cuda3std3__420unreachable_sentinelE,(_ZN34_INTERNAL_78dff46a_4_k_cu_fa7f0ee44cuda3std6ranges3__45__cpo5ssizeE - _ZN34_INTERNAL_78dff46a_4_k_cu_fa7f0ee44cuda3std3__420unreachable_sentinelE)
_ZN34_INTERNAL_78dff46a_4_k_cu_fa7f0ee44cuda3std3__420unreachable_sentinelE:
	.zero		1
	.type		_ZN34_INTERNAL_78dff46a_4_k_cu_fa7f0ee44cuda3std6ranges3__45__cpo5ssizeE,@object
	.size		_ZN34_INTERNAL_78dff46a_4_k_cu_fa7f0ee44cuda3std6ranges3__45__cpo5ssizeE,(_ZN34_INTERNAL_78dff46a_4_k_cu_fa7f0ee46thrust24THRUST_300001_SM_1000_NS12placeholders2_3E - _ZN34_INTERNAL_78dff46a_4_k_cu_fa7f0ee44cuda3std6ranges3__45__cpo5ssizeE)
_ZN34_INTERNAL_78dff46a_4_k_cu_fa7f0ee44cuda3std6ranges3__45__cpo5ssizeE:
	.zero		1
	.type		_ZN34_INTERNAL_78dff46a_4_k_cu_fa7f0ee46thrust24THRUST_300001_SM_1000_NS12placeholders2_3E,@object
	.size		_ZN34_INTERNAL_78dff46a_4_k_cu_fa7f0ee46thrust24THRUST_300001_SM_1000_NS12placeholders2_3E,(_ZN34_INTERNAL_78dff46a_4_k_cu_fa7f0ee44cuda3std3__45__cpo4cendE - _ZN34_INTERNAL_78dff46a_4_k_cu_fa7f0ee46thrust24THRUST_300001_SM_1000_NS12placeholders2_3E)
_ZN34_INTERNAL_78dff46a_4_k_cu_fa7f0ee46thrust24THRUST_300001_SM_1000_NS12placeholders2_3E:
	.zero		1
	.type		_ZN34_INTERNAL_78dff46a_4_k_cu_fa7f0ee44cuda3std3__45__cpo4cendE,@object
	.size		_ZN34_INTERNAL_78dff46a_4_k_cu_fa7f0ee44cuda3std3__45__cpo4cendE,(_ZN34_INTERNAL_78dff46a_4_k_cu_fa7f0ee44cuda3std6ranges3__45__cpo4cendE - _ZN34_INTERNAL_78dff46a_4_k_cu_fa7f0ee44cuda3std3__45__cpo4cendE)
_ZN34_INTERNAL_78dff46a_4_k_cu_fa7f0ee44cuda3std3__45__cpo4cendE:
	.zero		1
	.type		_ZN34_INTERNAL_78dff46a_4_k_cu_fa7f0ee44cuda3std6ranges3__45__cpo4cendE,@object
	.size		_ZN34_INTERNAL_78dff46a_4_k_cu_fa7f0ee44cuda3std6ranges3__45__cpo4cendE,(_ZN34_INTERNAL_78dff46a_4_k_cu_fa7f0ee46thrust24THRUST_300001_SM_1000_NS12placeholders2_7E - _ZN34_INTERNAL_78dff46a_4_k_cu_fa7f0ee44cuda3std6ranges3__45__cpo4cendE)
_ZN34_INTERNAL_78dff46a_4_k_cu_fa7f0ee44cuda3std6ranges3__45__cpo4cendE:
	.zero		1
	.type		_ZN34_INTERNAL_78dff46a_4_k_cu_fa7f0ee46thrust24THRUST_300001_SM_1000_NS12placeholders2_7E,@object
	.size		_ZN34_INTERNAL_78dff46a_4_k_cu_fa7f0ee46thrust24THRUST_300001_SM_1000_NS12placeholders2_7E,(_ZN34_INTERNAL_78dff46a_4_k_cu_fa7f0ee44cuda3std3__45__cpo5crendE - _ZN34_INTERNAL_78dff46a_4_k_cu_fa7f0ee46thrust24THRUST_300001_SM_1000_NS12placeholders2_7E)
_ZN34_INTERNAL_78dff46a_4_k_cu_fa7f0ee46thrust24THRUST_300001_SM_1000_NS12placeholders2_7E:
	.zero		1
	.type		_ZN34_INTERNAL_78dff46a_4_k_cu_fa7f0ee44cuda3std3__45__cpo5crendE,@object
	.size		_ZN34_INTERNAL_78dff46a_4_k_cu_fa7f0ee44cuda3std3__45__cpo5crendE,(_ZN34_INTERNAL_78dff46a_4_k_cu_fa7f0ee44cuda3std6ranges3__45__cpo4prevE - _ZN34_INTERNAL_78dff46a_4_k_cu_fa7f0ee44cuda3std3__45__cpo5crendE)
_ZN34_INTERNAL_78dff46a_4_k_cu_fa7f0ee44cuda3std3__45__cpo5crendE:
	.zero		1
	.type		_ZN34_INTERNAL_78dff46a_4_k_cu_fa7f0ee44cuda3std6ranges3__45__cpo4prevE,@object
	.size		_ZN34_INTERNAL_78dff46a_4_k_cu_fa7f0ee44cuda3std6ranges3__45__cpo4prevE,(_ZN34_INTERNAL_78dff46a_4_k_cu_fa7f0ee44cuda3std6ranges3__45__cpo9iter_moveE - _ZN34_INTERNAL_78dff46a_4_k_cu_fa7f0ee44cuda3std6ranges3__45__cpo4prevE)
_ZN34_INTERNAL_78dff46a_4_k_cu_fa7f0ee44cuda3std6ranges3__45__cpo4prevE:
	.zero		1
	.type		_ZN34_INTERNAL_78dff46a_4_k_cu_fa7f0ee44cuda3std6ranges3__45__cpo9iter_moveE,@object
	.size		_ZN34_INTERNAL_78dff46a_4_k_cu_fa7f0ee44cuda3std6ranges3__45__cpo9iter_moveE,(_ZN34_INTERNAL_78dff46a_4_k_cu_fa7f0ee46thrust24THRUST_300001_SM_1000_NS6system6detail10sequential3seqE - _ZN34_INTERNAL_78dff46a_4_k_cu_fa7f0ee44cuda3std6ranges3__45__cpo9iter_moveE)
_ZN34_INTERNAL_78dff46a_4_k_cu_fa7f0ee44cuda3std6ranges3__45__cpo9iter_moveE:
	.zero		1
	.type		_ZN34_INTERNAL_78dff46a_4_k_cu_fa7f0ee46thrust24THRUST_300001_SM_1000_NS6system6detail10sequential3seqE,@object
	.size		_ZN34_INTERNAL_78dff46a_4_k_cu_fa7f0ee46thrust24THRUST_300001_SM_1000_NS6system6detail10sequential3seqE,(_ZN34_INTERNAL_78dff46a_4_k_cu_fa7f0ee46thrust24THRUST_300001_SM_1000_NS12placeholders2_9E - _ZN34_INTERNAL_78dff46a_4_k_cu_fa7f0ee46thrust24THRUST_300001_SM_1000_NS6system6detail10sequential3seqE)
_ZN34_INTERNAL_78dff46a_4_k_cu_fa7f0ee46thrust24THRUST_300001_SM_1000_NS6system6detail10sequential3seqE:
	.zero		1
	.type		_ZN34_INTERNAL_78dff46a_4_k_cu_fa7f0ee46thrust24THRUST_300001_SM_1000_NS12placeholders2_9E,@object
	.size		_ZN34_INTERNAL_78dff46a_4_k_cu_fa7f0ee46thrust24THRUST_300001_SM_1000_NS12placeholders2_9E,(_ZN34_INTERNAL_78dff46a_4_k_cu_fa7f0ee44cuda3std3__419piecewise_constructE - _ZN34_INTERNAL_78dff46a_4_k_cu_fa7f0ee46thrust24THRUST_300001_SM_1000_NS12placeholders2_9E)
_ZN34_INTERNAL_78dff46a_4_k_cu_fa7f0ee46thrust24THRUST_300001_SM_1000_NS12placeholders2_9E:
	.zero		1
	.type		_ZN34_INTERNAL_78dff46a_4_k_cu_fa7f0ee44cuda3std3__419piecewise_constructE,@object
	.size		_ZN34_INTERNAL_78dff46a_4_k_cu_fa7f0ee44cuda3std3__419piecewise_constructE,(_ZN34_INTERNAL_78dff46a_4_k_cu_fa7f0ee44cuda3std6ranges3__45__cpo5cdataE - _ZN34_INTERNAL_78dff46a_4_k_cu_fa7f0ee44cuda3std3__419piecewise_constructE)
_ZN34_INTERNAL_78dff46a_4_k_cu_fa7f0ee44cuda3std3__419piecewise_constructE:
	.zero		1
	.type		_ZN34_INTERNAL_78dff46a_4_k_cu_fa7f0ee44cuda3std6ranges3__45__cpo5cdataE,@object
	.size		_ZN34_INTERNAL_78dff46a_4_k_cu_fa7f0ee44cuda3std6ranges3__45__cpo5cdataE,(_ZN34_INTERNAL_78dff46a_4_k_cu_fa7f0ee46thrust24THRUST_300001_SM_1000_NS12placeholders2_1E - _ZN34_INTERNAL_78dff46a_4_k_cu_fa7f0ee44cuda3std6ranges3__45__cpo5cdataE)
_ZN34_INTERNAL_78dff46a_4_k_cu_fa7f0ee44cuda3std6ranges3__45__cpo5cdataE:
	.zero		1
	.type		_ZN34_INTERNAL_78dff46a_4_k_cu_fa7f0ee46thrust24THRUST_300001_SM_1000_NS12placeholders2_1E,@object
	.size		_ZN34_INTERNAL_78dff46a_4_k_cu_fa7f0ee46thrust24THRUST_300001_SM_1000_NS12placeholders2_1E,(_ZN34_INTERNAL_78dff46a_4_k_cu_fa7f0ee44cuda3std3__45__cpo3endE - _ZN34_INTERNAL_78dff46a_4_k_cu_fa7f0ee46thrust24THRUST_300001_SM_1000_NS12placeholders2_1E)
_ZN34_INTERNAL_78dff46a_4_k_cu_fa7f0ee46thrust24THRUST_300001_SM_1000_NS12placeholders2_1E:
	.zero		1
	.type		_ZN34_INTERNAL_78dff46a_4_k_cu_fa7f0ee44cuda3std3__45__cpo3endE,@object
	.size		_ZN34_INTERNAL_78dff46a_4_k_cu_fa7f0ee44cuda3std3__45__cpo3endE,(_ZN34_INTERNAL_78dff46a_4_k_cu_fa7f0ee44cuda3std6ranges3__45__cpo3endE - _ZN34_INTERNAL_78dff46a_4_k_cu_fa7f0ee44cuda3std3__45__cpo3endE)
_ZN34_INTERNAL_78dff46a_4_k_cu_fa7f0ee44cuda3std3__45__cpo3endE:
	.zero		1
	.type		_ZN34_INTERNAL_78dff46a_4_k_cu_fa7f0ee44cuda3std6ranges3__45__cpo3endE,@object
	.size		_ZN34_INTERNAL_78dff46a_4_k_cu_fa7f0ee44cuda3std6ranges3__45__cpo3endE,(_ZN34_INTERNAL_78dff46a_4_k_cu_fa7f0ee46thrust24THRUST_300001_SM_1000_NS12placeholders2_5E - _ZN34_INTERNAL_78dff46a_4_k_cu_fa7f0ee44cuda3std6ranges3__45__cpo3endE)
_ZN34_INTERNAL_78dff46a_4_k_cu_fa7f0ee44cuda3std6ranges3__45__cpo3endE:
	.zero		1
	.type		_ZN34_INTERNAL_78dff46a_4_k_cu_fa7f0ee46thrust24THRUST_300001_SM_1000_NS12placeholders2_5E,@object
	.size		_ZN34_INTERNAL_78dff46a_4_k_cu_fa7f0ee46thrust24THRUST_300001_SM_1000_NS12placeholders2_5E,(_ZN34_INTERNAL_78dff46a_4_k_cu_fa7f0ee44cuda3std3__45__cpo4rendE - _ZN34_INTERNAL_78dff46a_4_k_cu_fa7f0ee46thrust24THRUST_300001_SM_1000_NS12placeholders2_5E)
_ZN34_INTERNAL_78dff46a_4_k_cu_fa7f0ee46thrust24THRUST_300001_SM_1000_NS12placeholders2_5E:
	.zero		1
	.type		_ZN34_INTERNAL_78dff46a_4_k_cu_fa7f0ee44cuda3std3__45__cpo4rendE,@object
	.size		_ZN34_INTERNAL_78dff46a_4_k_cu_fa7f0ee44cuda3std3__45__cpo4rendE,(_ZN34_INTERNAL_78dff46a_4_k_cu_fa7f0ee44cuda3std6ranges3__45__cpo9iter_swapE - _ZN34_INTERNAL_78dff46a_4_k_cu_fa7f0ee44cuda3std3__45__cpo4rendE)
_ZN34_INTERNAL_78dff46a_4_k_cu_fa7f0ee44cuda3std3__45__cpo4rendE:
	.zero		1
	.type		_ZN34_INTERNAL_78dff46a_4_k_cu_fa7f0ee44cuda3std6ranges3__45__cpo9iter_swapE,@object
	.size		_ZN34_INTERNAL_78dff46a_4_k_cu_fa7f0ee44cuda3std6ranges3__45__cpo9iter_swapE,(_ZN34_INTERNAL_78dff46a_4_k_cu_fa7f0ee44cuda3std3__48unexpectE - _ZN34_INTERNAL_78dff46a_4_k_cu_fa7f0ee44cuda3std6ranges3__45__cpo9iter_swapE)
_ZN34_INTERNAL_78dff46a_4_k_cu_fa7f0ee44cuda3std6ranges3__45__cpo9iter_swapE:
	.zero		1
	.type		_ZN34_INTERNAL_78dff46a_4_k_cu_fa7f0ee44cuda3std3__48unexpectE,@object
	.size		_ZN34_INTERNAL_78dff46a_4_k_cu_fa7f0ee44cuda3std3__48unexpectE,(_ZN34_INTERNAL_78dff46a_4_k_cu_fa7f0ee46thrust24THRUST_300001_SM_1000_NS8cuda_cub3parE - _ZN34_INTERNAL_78dff46a_4_k_cu_fa7f0ee44cuda3std3__48unexpectE)
_ZN34_INTERNAL_78dff46a_4_k_cu_fa7f0ee44cuda3std3__48unexpectE:
	.zero		1
	.type		_ZN34_INTERNAL_78dff46a_4_k_cu_fa7f0ee46thrust24THRUST_300001_SM_1000_NS8cuda_cub3parE,@object
	.size		_ZN34_INTERNAL_78dff46a_4_k_cu_fa7f0ee46thrust24THRUST_300001_SM_1000_NS8cuda_cub3parE,(.L_29 - _ZN34_INTERNAL_78dff46a_4_k_cu_fa7f0ee46thrust24THRUST_300001_SM_1000_NS8cuda_cub3parE)
_ZN34_INTERNAL_78dff46a_4_k_cu_fa7f0ee46thrust24THRUST_300001_SM_1000_NS8cuda_cub3parE:
	.zero		1
.L_29:


//--------------------- .nv.shared._Z25compute_cubed_differencesPKdPdi --------------------------
	.section	.nv.shared._Z25compute_cubed_differencesPKdPdi,"aw",@nobits
	.sectionflags	@""
	.align	16
	.zero		1024


//--------------------- .nv.shared._Z21findThresholdCrossingPKdidPi --------------------------
	.section	.nv.shared._Z21findThresholdCrossingPKdidPi,"aw",@nobits
	.sectionflags	@""
	.align	16
	.zero		1024


//--------------------- .nv.shared._Z21find_first_min_kernelPKdiPi --------------------------
	.section	.nv.shared._Z21find_first_min_kernelPKdiPi,"aw",@nobits
	.sectionflags	@""
	.align	16
	.zero		1024


//--------------------- .nv.shared._Z9normalizePdi --------------------------
	.section	.nv.shared._Z9normalizePdi,"aw",@nobits
	.sectionflags	@""
	.align	16
	.zero		1024


//--------------------- .nv.shared._Z26complex_conjugate_multiplyP7double2i --------------------------
	.section	.nv.shared._Z26complex_conjugate_multiplyP7double2i,"aw",@nobits
	.sectionflags	@""
	.align	16
	.zero		1024


//--------------------- .nv.shared._Z21subtract_mean_and_padPdiid --------------------------
	.section	.nv.shared._Z21subtract_mean_and_padPdiid,"aw",@nobits
	.sectionflags	@""
	.align	16
	.zero		1024


//--------------------- .nv.shared._Z11mean_kernelPKdPdi --------------------------
	.section	.nv.shared._Z11mean_kernelPKdPdi,"aw",@nobits
	.sectionflags	@""
	.align	16
	.zero		1024


//--------------------- .nv.constant0._ZN3cub18CUB_300001_SM_10006detail11EmptyKernelIvEEvv --------------------------
	.section	.nv.constant0._ZN3cub18CUB_300001_SM_10006detail11EmptyKernelIvEEvv,"a",@progbits
	.sectionflags	@""
	.align	4
.nv.constant0._ZN3cub18CUB_300001_SM_10006detail11EmptyKernelIvEEvv:
	.zero		896


//--------------------- .nv.constant0._Z25compute_cubed_differencesPKdPdi --------------------------
	.section	.nv.constant0._Z25compute_cubed_differencesPKdPdi,"a",@progbits
	.sectionflags	@""
	.align	4
.nv.constant0._Z25compute_cubed_differencesPKdPdi:
	.zero		916


//--------------------- .nv.constant0._Z21findThresholdCrossingPKdidPi --------------------------
	.section	.nv.constant0._Z21findThresholdCrossingPKdidPi,"a",@progbits
	.sectionflags	@""
	.align	4
.nv.constant0._Z21findThresholdCrossingPKdidPi:
	.zero		928


//--------------------- .nv.constant0._Z21find_first_min_kernelPKdiPi --------------------------
	.section	.nv.constant0._Z21find_first_min_kernelPKdiPi,"a",@progbits
	.sectionflags	@""
	.align	4
.nv.constant0._Z21find_first_min_kernelPKdiPi:
	.zero		920


//--------------------- .nv.constant0._Z9normalizePdi --------------------------
	.section	.nv.constant0._Z9normalizePdi,"a",@progbits
	.sectionflags	@""
	.align	4
.nv.constant0._Z9normalizePdi:
	.zero		908


//--------------------- .nv.constant0._Z26complex_conjugate_multiplyP7double2i --------------------------
	.section	.nv.constant0._Z26complex_conjugate_multiplyP7double2i,"a",@progbits
	.sectionflags	@""
	.align	4
.nv.constant0._Z26complex_conjugate_multiplyP7double2i:
	.zero		908


//--------------------- .nv.constant0._Z21subtract_mean_and_padPdiid --------------------------
	.section	.nv.constant0._Z21subtract_mean_and_padPdiid,"a",@progbits
	.sectionflags	@""
	.align	4
.nv.constant0._Z21subtract_mean_and_padPdiid:
	.zero		920


//--------------------- .nv.constant0._Z11mean_kernelPKdPdi --------------------------
	.section	.nv.constant0._Z11mean_kernelPKdPdi,"a",@progbits
	.sectionflags	@""
	.align	4
.nv.constant0._Z11mean_kernelPKdPdi:
	.zero		916


//--------------------- SYMBOLS --------------------------

	.type		.nv.reservedSmem.offset0,@object
	.size		.nv.reservedSmem.offset0,0x4
	.type		.nv.reservedSmem.cap,@object
	.size		.nv.reservedSmem.cap,0x4
